	.target	sm_90a

	.elftype	@"ET_EXEC"


//--------------------- .note.nv.tkinfo           --------------------------
	.section	.note.nv.tkinfo,"",@"SHT_NOTE"
	.sectionflags	@"SHF_NOTE_NV_TKINFO"
	.tkinfo
        /*0018*/ 	.word	0x00000002
        /*0030*/ 	.string	""
        /*0030*/ 	.string	"ptxas"
        /*0030*/ 	.string	"Cuda compilation tools, release 13.0, V13.0.88"
        /*0030*/ 	.string	"Build cuda_13.0.r13.0/compiler.36424714_0"
        /*0030*/ 	.string	"-arch sm_90a -m 64 "



//--------------------- .note.nv.cuinfo           --------------------------
	.section	.note.nv.cuinfo,"",@"SHT_NOTE"
	.sectionflags	@"SHF_NOTE_NV_CUINFO"
        /*0018*/ 	.short	0x0002
        /*001a*/ 	.short	0x005a
        /*001c*/ 	.short	0x0082
	.zero		2


//--------------------- .nv.info                  --------------------------
	.section	.nv.info,"",@"SHT_CUDA_INFO"
	.align	4


	//----- nvinfo : EIATTR_REGCOUNT
	.align		4
        /*0000*/ 	.byte	0x04, 0x2f
        /*0002*/ 	.short	(.L_15 - .L_14)
	.align		4
.L_14:
        /*0004*/ 	.word	index@(_ZN7cutlass13device_kernelINS_4gemm6kernel13GemmUniversalIN4cute5tupleIJiiiiEEENS1_10collective13CollectiveMmaINS1_34MainloopSm90TmaGmmaWarpSpecializedILi5ENS5_IJNS4_1CILi1EEESB_SB_EEENS1_35KernelTmaWarpSpecializedCooperativeEEENS5_IJNSA_ILi128EEENSA_ILi256EEENSA_ILi64EEEEEEaNS5_IJlSB_lEEEaSJ_NS4_8TiledMMAINS4_8MMA_AtomIJNS4_4SM904GMMA27MMA_64x256x32_S32S8S8_SS_TNEEEENS4_6LayoutINS5_IJNSA_ILi2EEESB_SB_EEENS5_IJSB_NSA_ILi0EEEST_EEEEENS5_IJNS4_10UnderscoreESW_SW_EEEEENS4_13SM90_TMA_LOADENS4_14ComposedLayoutINS4_7SwizzleILi2ELi4ELi3EEENS4_18smem_ptr_flag_bitsILi8EEENSQ_INS5_IJNSA_ILi8EEESH_EEENS5_IJSH_SB_EEEEEEEvNS4_8identityESZ_S19_vS1A_EENS_8epilogue10collective6detail29Sm90TmaWarpSpecializedAdapterINS1D_15DefaultEpilogueIaSJ_SJ_NS1C_6thread17LinearCombinationIaLi1EiiLNS1H_9ScaleType4KindE0ELNS_15FloatRoundStyleE2EaEENS1_15EpilogueDefaultEEEEEvvEEEEvNT_6ParamsE)
        /*0008*/ 	.word	0x000000a8


	//----- nvinfo : EIATTR_FRAME_SIZE
	.align		4
.L_15:
        /*000c*/ 	.byte	0x04, 0x11
        /*000e*/ 	.short	(.L_17 - .L_16)
	.align		4
.L_16:
        /*0010*/ 	.word	index@(_ZN7cutlass13device_kernelINS_4gemm6kernel13GemmUniversalIN4cute5tupleIJiiiiEEENS1_10collective13CollectiveMmaINS1_34MainloopSm90TmaGmmaWarpSpecializedILi5ENS5_IJNS4_1CILi1EEESB_SB_EEENS1_35KernelTmaWarpSpecializedCooperativeEEENS5_IJNSA_ILi128EEENSA_ILi256EEENSA_ILi64EEEEEEaNS5_IJlSB_lEEEaSJ_NS4_8TiledMMAINS4_8MMA_AtomIJNS4_4SM904GMMA27MMA_64x256x32_S32S8S8_SS_TNEEEENS4_6LayoutINS5_IJNSA_ILi2EEESB_SB_EEENS5_IJSB_NSA_ILi0EEEST_EEEEENS5_IJNS4_10UnderscoreESW_SW_EEEEENS4_13SM90_TMA_LOADENS4_14ComposedLayoutINS4_7SwizzleILi2ELi4ELi3EEENS4_18smem_ptr_flag_bitsILi8EEENSQ_INS5_IJNSA_ILi8EEESH_EEENS5_IJSH_SB_EEEEEEEvNS4_8identityESZ_S19_vS1A_EENS_8epilogue10collective6detail29Sm90TmaWarpSpecializedAdapterINS1D_15DefaultEpilogueIaSJ_SJ_NS1C_6thread17LinearCombinationIaLi1EiiLNS1H_9ScaleType4KindE0ELNS_15FloatRoundStyleE2EaEENS1_15EpilogueDefaultEEEEEvvEEEEvNT_6ParamsE)
        /*0014*/ 	.word	0x00000000


	//----- nvinfo : EIATTR_MIN_STACK_SIZE
	.align		4
.L_17:
        /*0018*/ 	.byte	0x04, 0x12
        /*001a*/ 	.short	(.L_19 - .L_18)
	.align		4
.L_18:
        /*001c*/ 	.word	index@(_ZN7cutlass13device_kernelINS_4gemm6kernel13GemmUniversalIN4cute5tupleIJiiiiEEENS1_10collective13CollectiveMmaINS1_34MainloopSm90TmaGmmaWarpSpecializedILi5ENS5_IJNS4_1CILi1EEESB_SB_EEENS1_35KernelTmaWarpSpecializedCooperativeEEENS5_IJNSA_ILi128EEENSA_ILi256EEENSA_ILi64EEEEEEaNS5_IJlSB_lEEEaSJ_NS4_8TiledMMAINS4_8MMA_AtomIJNS4_4SM904GMMA27MMA_64x256x32_S32S8S8_SS_TNEEEENS4_6LayoutINS5_IJNSA_ILi2EEESB_SB_EEENS5_IJSB_NSA_ILi0EEEST_EEEEENS5_IJNS4_10UnderscoreESW_SW_EEEEENS4_13SM90_TMA_LOADENS4_14ComposedLayoutINS4_7SwizzleILi2ELi4ELi3EEENS4_18smem_ptr_flag_bitsILi8EEENSQ_INS5_IJNSA_ILi8EEESH_EEENS5_IJSH_SB_EEEEEEEvNS4_8identityESZ_S19_vS1A_EENS_8epilogue10collective6detail29Sm90TmaWarpSpecializedAdapterINS1D_15DefaultEpilogueIaSJ_SJ_NS1C_6thread17LinearCombinationIaLi1EiiLNS1H_9ScaleType4KindE0ELNS_15FloatRoundStyleE2EaEENS1_15EpilogueDefaultEEEEEvvEEEEvNT_6ParamsE)
        /*0020*/ 	.word	0x00000000
.L_19:


//--------------------- .nv.compat                --------------------------
	.section	.nv.compat,"",@"SHT_CUDA_COMPAT_INFO"
	.align	4
        /*0000*/ 	.byte	0x02, 0x09, 0x01, 0x00, 0x02, 0x02, 0x04, 0x00, 0x02, 0x05, 0x05, 0x00, 0x03, 0x07, 0x01, 0x01
        /*0010*/ 	.byte	0x02, 0x03, 0x01, 0x00, 0x02, 0x06, 0x01, 0x00, 0x04, 0x0b, 0x08, 0x00, 0x00, 0x00, 0x00, 0x00
        /*0020*/ 	.byte	0x00, 0x00, 0x00, 0x00


//--------------------- .nv.info._ZN7cutlass13device_kernelINS_4gemm6kernel13GemmUniversalIN4cute5tupleIJiiiiEEENS1_10collective13CollectiveMmaINS1_34MainloopSm90TmaGmmaWarpSpecializedILi5ENS5_IJNS4_1CILi1EEESB_SB_EEENS1_35KernelTmaWarpSpecializedCooperativeEEENS5_IJNSA_ILi128EEENSA_ILi256EEENSA_ILi64EEEEEEaNS5_IJlSB_lEEEaSJ_NS4_8TiledMMAINS4_8MMA_AtomIJNS4_4SM904GMMA27MMA_64x256x32_S32S8S8_SS_TNEEEENS4_6LayoutINS5_IJNSA_ILi2EEESB_SB_EEENS5_IJSB_NSA_ILi0EEEST_EEEEENS5_IJNS4_10UnderscoreESW_SW_EEEEENS4_13SM90_TMA_LOADENS4_14ComposedLayoutINS4_7SwizzleILi2ELi4ELi3EEENS4_18smem_ptr_flag_bitsILi8EEENSQ_INS5_IJNSA_ILi8EEESH_EEENS5_IJSH_SB_EEEEEEEvNS4_8identityESZ_S19_vS1A_EENS_8epilogue10collective6detail29Sm90TmaWarpSpecializedAdapterINS1D_15DefaultEpilogueIaSJ_SJ_NS1C_6thread17LinearCombinationIaLi1EiiLNS1H_9ScaleType4KindE0ELNS_15FloatRoundStyleE2EaEENS1_15EpilogueDefaultEEEEEvvEEEEvNT_6ParamsE --------------------------
	.section	.nv.info._ZN7cutlass13device_kernelINS_4gemm6kernel13GemmUniversalIN4cute5tupleIJiiiiEEENS1_10collective13CollectiveMmaINS1_34MainloopSm90TmaGmmaWarpSpecializedILi5ENS5_IJNS4_1CILi1EEESB_SB_EEENS1_35KernelTmaWarpSpecializedCooperativeEEENS5_IJNSA_ILi128EEENSA_ILi256EEENSA_ILi64EEEEEEaNS5_IJlSB_lEEEaSJ_NS4_8TiledMMAINS4_8MMA_AtomIJNS4_4SM904GMMA27MMA_64x256x32_S32S8S8_SS_TNEEEENS4_6LayoutINS5_IJNSA_ILi2EEESB_SB_EEENS5_IJSB_NSA_ILi0EEEST_EEEEENS5_IJNS4_10UnderscoreESW_SW_EEEEENS4_13SM90_TMA_LOADENS4_14ComposedLayoutINS4_7SwizzleILi2ELi4ELi3EEENS4_18smem_ptr_flag_bitsILi8EEENSQ_INS5_IJNSA_ILi8EEESH_EEENS5_IJSH_SB_EEEEEEEvNS4_8identityESZ_S19_vS1A_EENS_8epilogue10collective6detail29Sm90TmaWarpSpecializedAdapterINS1D_15DefaultEpilogueIaSJ_SJ_NS1C_6thread17LinearCombinationIaLi1EiiLNS1H_9ScaleType4KindE0ELNS_15FloatRoundStyleE2EaEENS1_15EpilogueDefaultEEEEEvvEEEEvNT_6ParamsE,"",@"SHT_CUDA_INFO"
	.sectionflags	@""
	.align	4


	//----- nvinfo : EIATTR_CUDA_API_VERSION
	.align		4
        /*0000*/ 	.byte	0x04, 0x37
        /*0002*/ 	.short	(.L_21 - .L_20)
.L_20:
        /*0004*/ 	.word	0x00000082


	//----- nvinfo : EIATTR_KPARAM_INFO
	.align		4
.L_21:
        /*0008*/ 	.byte	0x04, 0x17
        /*000a*/ 	.short	(.L_23 - .L_22)
.L_22:
        /*000c*/ 	.word	0x00000000
        /*0010*/ 	.short	0x0000
        /*0012*/ 	.short	0x0070
        /*0014*/ 	.byte	0x00, 0xf0, 0x01, 0x10


	//----- nvinfo : EIATTR_SPARSE_MMA_MASK
	.align		4
.L_23:
        /*0018*/ 	.byte	0x03, 0x50
        /*001a*/ 	.short	0x0000


	//----- nvinfo : EIATTR_MAXREG_COUNT
	.align		4
        /*001c*/ 	.byte	0x03, 0x1b
        /*001e*/ 	.short	0x00a8


	//----- nvinfo : EIATTR_NUM_BARRIERS
	.align		4
        /*0020*/ 	.byte	0x02, 0x4c
        /*0022*/ 	.byte	0x01
	.zero		1


	//----- nvinfo : EIATTR_EXTERNS
	.align		4
        /*0024*/ 	.byte	0x04, 0x0f
        /*0026*/ 	.short	(.L_25 - .L_24)


	//   ....[0]....
	.align		4
.L_24:
        /*0028*/ 	.word	index@(__assertfail)


	//----- nvinfo : EIATTR_MERCURY_ISA_VERSION
	.align		4
.L_25:
        /*002c*/ 	.byte	0x03, 0x5f
        /*002e*/ 	.short	0x0101


	//----- nvinfo : EIATTR_INT_WARP_WIDE_INSTR_OFFSETS
	.align		4
        /*0030*/ 	.byte	0x04, 0x31
        /*0032*/ 	.short	(.L_27 - .L_26)


	//   ....[0]....
.L_26:
        /*0034*/ 	.word	0x000003d0


	//   ....[1]....
        /*0038*/ 	.word	0x00000400


	//   ....[2]....
        /*003c*/ 	.word	0x000004e0


	//----- nvinfo : EIATTR_COOP_GROUP_MASK_REGIDS
	.align		4
.L_27:
        /*0040*/ 	.byte	0x04, 0x29
        /*0042*/ 	.short	(.L_29 - .L_28)


	//   ....[0]....
.L_28:
        /*0044*/ 	.word	0xffffffff


	//   ....[1]....
        /*0048*/ 	.word	0xffffffff


	//   ....[2]....
        /*004c*/ 	.word	0xffffffff


	//   ....[3]....
        /*0050*/ 	.word	0xffffffff


	//   ....[4]....
        /*0054*/ 	.word	0xffffffff


	//----- nvinfo : EIATTR_COOP_GROUP_INSTR_OFFSETS
	.align		4
.L_29:
        /*0058*/ 	.byte	0x04, 0x28
        /*005a*/ 	.short	(.L_31 - .L_30)


	//   ....[0]....
.L_30:
        /*005c*/ 	.word	0x00000060


	//   ....[1]....
        /*0060*/ 	.word	0x00000070


	//   ....[2]....
        /*0064*/ 	.word	0x00000130


	//   ....[3]....
        /*0068*/ 	.word	0x000002e0


	//   ....[4]....
        /*006c*/ 	.word	0x00000f90


	//----- nvinfo : EIATTR_REG_RECONFIG
	.align		4
.L_31:
        /*0070*/ 	.byte	0x01, 0x54
	.zero		2


	//----- nvinfo : EIATTR_SYSCALL_OFFSETS
	.align		4
        /*0074*/ 	.byte	0x04, 0x46
        /*0076*/ 	.short	(.L_33 - .L_32)


	//   ....[0]....
.L_32:
        /*0078*/ 	.word	0x00001150


	//----- nvinfo : EIATTR_MBARRIER_INSTR_OFFSETS
	.align		4
.L_33:
        /*007c*/ 	.byte	0x04, 0x39
        /*007e*/ 	.short	(.L_35 - .L_34)


	//   ....[0]....
.L_34:
        /*0080*/ 	.word	0x00000230
        /*0084*/ 	.word	0x000000ff
        /*0088*/ 	.word	0x00000000
        /*008c*/ 	.short	0x0100
        /*008e*/ 	.byte	0x08
	.zero		1


	//   ....[1]....
        /*0090*/ 	.word	0x00000240
        /*0094*/ 	.word	0x000000ff
        /*0098*/ 	.word	0x00000028
        /*009c*/ 	.short	0x0100
        /*009e*/ 	.byte	0x08
	.zero		1


	//   ....[2]....
        /*00a0*/ 	.word	0x00000250
        /*00a4*/ 	.word	0x000000ff
        /*00a8*/ 	.word	0x00000008
        /*00ac*/ 	.short	0x0100
        /*00ae*/ 	.byte	0x08
	.zero		1


	//   ....[3]....
        /*00b0*/ 	.word	0x00000260
        /*00b4*/ 	.word	0x000000ff
        /*00b8*/ 	.word	0x00000030
        /*00bc*/ 	.short	0x0100
        /*00be*/ 	.byte	0x08
	.zero		1


	//   ....[4]....
        /*00c0*/ 	.word	0x00000270
        /*00c4*/ 	.word	0x000000ff
        /*00c8*/ 	.word	0x00000010
        /*00cc*/ 	.short	0x0100
        /*00ce*/ 	.byte	0x08
	.zero		1


	//   ....[5]....
        /*00d0*/ 	.word	0x00000280
        /*00d4*/ 	.word	0x000000ff
        /*00d8*/ 	.word	0x00000038
        /*00dc*/ 	.short	0x0100
        /*00de*/ 	.byte	0x08
	.zero		1


	//   ....[6]....
        /*00e0*/ 	.word	0x00000290
        /*00e4*/ 	.word	0x000000ff
        /*00e8*/ 	.word	0x00000018
        /*00ec*/ 	.short	0x0100
        /*00ee*/ 	.byte	0x08
	.zero		1


	//   ....[7]....
        /*00f0*/ 	.word	0x000002a0
        /*00f4*/ 	.word	0x000000ff
        /*00f8*/ 	.word	0x00000040
        /*00fc*/ 	.short	0x0100
        /*00fe*/ 	.byte	0x08
	.zero		1


	//   ....[8]....
        /*0100*/ 	.word	0x000002b0
        /*0104*/ 	.word	0x000000ff
        /*0108*/ 	.word	0x00000020
        /*010c*/ 	.short	0x0100
        /*010e*/ 	.byte	0x08
	.zero		1


	//   ....[9]....
        /*0110*/ 	.word	0x000002c0
        /*0114*/ 	.word	0x000000ff
        /*0118*/ 	.word	0x00000048
        /*011c*/ 	.short	0x0100
        /*011e*/ 	.byte	0x08
	.zero		1


	//   ....[10]....
        /*0120*/ 	.word	0x00000550
        /*0124*/ 	.word	0x000000ff
        /*0128*/ 	.word	0x00000060
        /*012c*/ 	.short	0x0100
        /*012e*/ 	.byte	0x06
	.zero		1


	//   ....[11]....
        /*0130*/ 	.word	0x000005b0
        /*0134*/ 	.word	0x000000ff
        /*0138*/ 	.word	0x00000068
        /*013c*/ 	.short	0x0100
        /*013e*/ 	.byte	0x06
	.zero		1


	//   ....[12]....
        /*0140*/ 	.word	0x00001220
        /*0144*/ 	.word	0x00000003
        /*0148*/ 	.word	0x00000000
        /*014c*/ 	.short	0x010a
        /*014e*/ 	.byte	0x3f
	.zero		1


	//   ....[13]....
        /*0150*/ 	.word	0x00001260
        /*0154*/ 	.word	0x00000003
        /*0158*/ 	.word	0x00000000
        /*015c*/ 	.short	0x010a
        /*015e*/ 	.byte	0x3f
	.zero		1


	//   ....[14]....
        /*0160*/ 	.word	0x00001530
        /*0164*/ 	.word	0x00000005
        /*0168*/ 	.word	0x00000000
        /*016c*/ 	.short	0x010a
        /*016e*/ 	.byte	0x3f
	.zero		1


	//   ....[15]....
        /*0170*/ 	.word	0x00001570
        /*0174*/ 	.word	0x00000005
        /*0178*/ 	.word	0x00000000
        /*017c*/ 	.short	0x010a
        /*017e*/ 	.byte	0x3f
	.zero		1


	//   ....[16]....
        /*0180*/ 	.word	0x000016d0
        /*0184*/ 	.word	0x00000004
        /*0188*/ 	.word	0x00000000
        /*018c*/ 	.short	0x0101
        /*018e*/ 	.byte	0x3f
	.zero		1


	//   ....[17]....
        /*0190*/ 	.word	0x000018b0
        /*0194*/ 	.word	0x00000000
        /*0198*/ 	.word	0x00000000
        /*019c*/ 	.short	0x0101
        /*019e*/ 	.byte	0x3f
	.zero		1


	//   ....[18]....
        /*01a0*/ 	.word	0x00008e40
        /*01a4*/ 	.word	0x0000000e
        /*01a8*/ 	.word	0x00000028
        /*01ac*/ 	.short	0x010a
        /*01ae*/ 	.byte	0x3f
	.zero		1


	//   ....[19]....
        /*01b0*/ 	.word	0x000091c0
        /*01b4*/ 	.word	0x00000006
        /*01b8*/ 	.word	0x00000068
        /*01bc*/ 	.short	0x0101
        /*01be*/ 	.byte	0x3f
	.zero		1


	//   ....[20]....
        /*01c0*/ 	.word	0x000098f0
        /*01c4*/ 	.word	0x00000007
        /*01c8*/ 	.word	0x00000000
        /*01cc*/ 	.short	0x010a
        /*01ce*/ 	.byte	0x3f
	.zero		1


	//   ....[21]....
        /*01d0*/ 	.word	0x00009970
        /*01d4*/ 	.word	0x00000009
        /*01d8*/ 	.word	0x00000000
        /*01dc*/ 	.short	0x010a
        /*01de*/ 	.byte	0x3f
	.zero		1


	//   ....[22]....
        /*01e0*/ 	.word	0x00009a00
        /*01e4*/ 	.word	0x00000006
        /*01e8*/ 	.word	0x00000000
        /*01ec*/ 	.short	0x010a
        /*01ee*/ 	.byte	0x3f
	.zero		1


	//   ....[23]....
        /*01f0*/ 	.word	0x00009a90
        /*01f4*/ 	.word	0x00000009
        /*01f8*/ 	.word	0x00000000
        /*01fc*/ 	.short	0x010a
        /*01fe*/ 	.byte	0x3f
	.zero		1


	//   ....[24]....
        /*0200*/ 	.word	0x00009b20
        /*0204*/ 	.word	0x00000003
        /*0208*/ 	.word	0x00000000
        /*020c*/ 	.short	0x010a
        /*020e*/ 	.byte	0x3f
	.zero		1


	//   ....[25]....
        /*0210*/ 	.word	0x00009b80
        /*0214*/ 	.word	0x00000003
        /*0218*/ 	.word	0x00000000
        /*021c*/ 	.short	0x010a
        /*021e*/ 	.byte	0x3f
	.zero		1


	//   ....[26]....
        /*0220*/ 	.word	0x00009bd0
        /*0224*/ 	.word	0x00000005
        /*0228*/ 	.word	0x00000000
        /*022c*/ 	.short	0x010a
        /*022e*/ 	.byte	0x3f
	.zero		1


	//   ....[27]....
        /*0230*/ 	.word	0x00009ca0
        /*0234*/ 	.word	0x0000000e
        /*0238*/ 	.word	0x00000028
        /*023c*/ 	.short	0x010a
        /*023e*/ 	.byte	0x3f
	.zero		1


	//   ....[28]....
        /*0240*/ 	.word	0x00009d70
        /*0244*/ 	.word	0x00000007
        /*0248*/ 	.word	0x00000000
        /*024c*/ 	.short	0x010a
        /*024e*/ 	.byte	0x3f
	.zero		1


	//   ....[29]....
        /*0250*/ 	.word	0x00009dc0
        /*0254*/ 	.word	0x00000009
        /*0258*/ 	.word	0x00000000
        /*025c*/ 	.short	0x010a
        /*025e*/ 	.byte	0x3f
	.zero		1


	//   ....[30]....
        /*0260*/ 	.word	0x00009e10
        /*0264*/ 	.word	0x00000006
        /*0268*/ 	.word	0x00000000
        /*026c*/ 	.short	0x010a
        /*026e*/ 	.byte	0x3f
	.zero		1


	//   ....[31]....
        /*0270*/ 	.word	0x00009e60
        /*0274*/ 	.word	0x00000009
        /*0278*/ 	.word	0x00000000
        /*027c*/ 	.short	0x010a
        /*027e*/ 	.byte	0x3f
	.zero		1


	//----- nvinfo : EIATTR_NUM_MBARRIERS
	.align		4
.L_35:
        /*0280*/ 	.byte	0x03, 0x38
        /*0282*/ 	.short	0x000c


	//----- nvinfo : EIATTR_EXIT_INSTR_OFFSETS
	.align		4
        /*0284*/ 	.byte	0x04, 0x1c
        /*0286*/ 	.short	(.L_37 - .L_36)


	//   ....[0]....
.L_36:
        /*0288*/ 	.word	0x00000600


	//   ....[1]....
        /*028c*/ 	.word	0x00000ed0


	//   ....[2]....
        /*0290*/ 	.word	0x000084b0


	//   ....[3]....
        /*0294*/ 	.word	0x00008ae0


	//   ....[4]....
        /*0298*/ 	.word	0x00009b70


	//----- nvinfo : EIATTR_MAX_THREADS
	.align		4
.L_37:
        /*029c*/ 	.byte	0x04, 0x05
        /*029e*/ 	.short	(.L_39 - .L_38)
.L_38:
        /*02a0*/ 	.word	0x00000180
        /*02a4*/ 	.word	0x00000001
        /*02a8*/ 	.word	0x00000001


	//----- nvinfo : EIATTR_CRS_STACK_SIZE
	.align		4
.L_39:
        /*02ac*/ 	.byte	0x04, 0x1e
        /*02ae*/ 	.short	(.L_41 - .L_40)
.L_40:
        /*02b0*/ 	.word	0x00000000


	//----- nvinfo : EIATTR_CBANK_PARAM_SIZE
	.align		4
.L_41:
        /*02b4*/ 	.byte	0x03, 0x19
        /*02b6*/ 	.short	0x0470


	//----- nvinfo : EIATTR_PARAM_CBANK
	.align		4
        /*02b8*/ 	.byte	0x04, 0x0a
        /*02ba*/ 	.short	(.L_43 - .L_42)
	.align		4
.L_42:
        /*02bc*/ 	.word	index@(.nv.constant0._ZN7cutlass13device_kernelINS_4gemm6kernel13GemmUniversalIN4cute5tupleIJiiiiEEENS1_10collective13CollectiveMmaINS1_34MainloopSm90TmaGmmaWarpSpecializedILi5ENS5_IJNS4_1CILi1EEESB_SB_EEENS1_35KernelTmaWarpSpecializedCooperativeEEENS5_IJNSA_ILi128EEENSA_ILi256EEENSA_ILi64EEEEEEaNS5_IJlSB_lEEEaSJ_NS4_8TiledMMAINS4_8MMA_AtomIJNS4_4SM904GMMA27MMA_64x256x32_S32S8S8_SS_TNEEEENS4_6LayoutINS5_IJNSA_ILi2EEESB_SB_EEENS5_IJSB_NSA_ILi0EEEST_EEEEENS5_IJNS4_10UnderscoreESW_SW_EEEEENS4_13SM90_TMA_LOADENS4_14ComposedLayoutINS4_7SwizzleILi2ELi4ELi3EEENS4_18smem_ptr_flag_bitsILi8EEENSQ_INS5_IJNSA_ILi8EEESH_EEENS5_IJSH_SB_EEEEEEEvNS4_8identityESZ_S19_vS1A_EENS_8epilogue10collective6detail29Sm90TmaWarpSpecializedAdapterINS1D_15DefaultEpilogueIaSJ_SJ_NS1C_6thread17LinearCombinationIaLi1EiiLNS1H_9ScaleType4KindE0ELNS_15FloatRoundStyleE2EaEENS1_15EpilogueDefaultEEEEEvvEEEEvNT_6ParamsE)
        /*02c0*/ 	.short	0x0210
        /*02c2*/ 	.short	0x0470


	//----- nvinfo : EIATTR_SW_WAR
	.align		4
.L_43:
        /*02c4*/ 	.byte	0x04, 0x36
        /*02c6*/ 	.short	(.L_45 - .L_44)
.L_44:
        /*02c8*/ 	.word	0x00000008
.L_45:


//--------------------- .nv.callgraph             --------------------------
	.section	.nv.callgraph,"",@"SHT_CUDA_CALLGRAPH"
	.align	4
	.sectionentsize	8
	.align		4
        /*0000*/ 	.word	0x00000000
	.align		4
        /*0004*/ 	.word	0xffffffff
	.align		4
        /*0008*/ 	.word	index@(_ZN7cutlass13device_kernelINS_4gemm6kernel13GemmUniversalIN4cute5tupleIJiiiiEEENS1_10collective13CollectiveMmaINS1_34MainloopSm90TmaGmmaWarpSpecializedILi5ENS5_IJNS4_1CILi1EEESB_SB_EEENS1_35KernelTmaWarpSpecializedCooperativeEEENS5_IJNSA_ILi128EEENSA_ILi256EEENSA_ILi64EEEEEEaNS5_IJlSB_lEEEaSJ_NS4_8TiledMMAINS4_8MMA_AtomIJNS4_4SM904GMMA27MMA_64x256x32_S32S8S8_SS_TNEEEENS4_6LayoutINS5_IJNSA_ILi2EEESB_SB_EEENS5_IJSB_NSA_ILi0EEEST_EEEEENS5_IJNS4_10UnderscoreESW_SW_EEEEENS4_13SM90_TMA_LOADENS4_14ComposedLayoutINS4_7SwizzleILi2ELi4ELi3EEENS4_18smem_ptr_flag_bitsILi8EEENSQ_INS5_IJNSA_ILi8EEESH_EEENS5_IJSH_SB_EEEEEEEvNS4_8identityESZ_S19_vS1A_EENS_8epilogue10collective6detail29Sm90TmaWarpSpecializedAdapterINS1D_15DefaultEpilogueIaSJ_SJ_NS1C_6thread17LinearCombinationIaLi1EiiLNS1H_9ScaleType4KindE0ELNS_15FloatRoundStyleE2EaEENS1_15EpilogueDefaultEEEEEvvEEEEvNT_6ParamsE)
	.align		4
        /*000c*/ 	.word	index@(__assertfail)
	.align		4
        /*0010*/ 	.word	0x00000000
	.align		4
        /*0014*/ 	.word	0xfffffffe
	.align		4
        /*0018*/ 	.word	0x00000000
	.align		4
        /*001c*/ 	.word	0xfffffffd
	.align		4
        /*0020*/ 	.word	0x00000000
	.align		4
        /*0024*/ 	.word	0xfffffffc


//--------------------- .nv.constant4             --------------------------
	.section	.nv.constant4,"a",@progbits
	.align	8
	.align		8
.nv.constant4:
        /*0000*/ 	.dword	__assertfail
	.align		8
        /*0008*/ 	.dword	__unnamed_1
	.align		8
        /*0010*/ 	.dword	_ZN40_INTERNAL_8caf5945_4_k_cu_4c9173e6_219534cuda3std3__45__cpo5beginE
	.align		8
        /*0018*/ 	.dword	_ZN40_INTERNAL_8caf5945_4_k_cu_4c9173e6_219534cuda3std3__45__cpo3endE
	.align		8
        /*0020*/ 	.dword	_ZN40_INTERNAL_8caf5945_4_k_cu_4c9173e6_219534cuda3std3__45__cpo6cbeginE
	.align		8
        /*0028*/ 	.dword	_ZN40_INTERNAL_8caf5945_4_k_cu_4c9173e6_219534cuda3std3__45__cpo4cendE
	.align		8
        /*0030*/ 	.dword	_ZN40_INTERNAL_8caf5945_4_k_cu_4c9173e6_219534cuda3std3__442_GLOBAL__N__8caf5945_4_k_cu_4c9173e6_219536ignoreE
	.align		8
        /*0038*/ 	.dword	_ZN40_INTERNAL_8caf5945_4_k_cu_4c9173e6_219534cuda3std3__419piecewise_constructE
	.align		8
        /*0040*/ 	.dword	_ZN40_INTERNAL_8caf5945_4_k_cu_4c9173e6_219534cuda3std3__48in_placeE
	.align		8
        /*0048*/ 	.dword	_ZN40_INTERNAL_8caf5945_4_k_cu_4c9173e6_219534cuda3std6ranges3__45__cpo4swapE
	.align		8
        /*0050*/ 	.dword	_ZN40_INTERNAL_8caf5945_4_k_cu_4c9173e6_219534cuda3std6ranges3__45__cpo9iter_moveE
	.align		8
        /*0058*/ 	.dword	_ZN40_INTERNAL_8caf5945_4_k_cu_4c9173e6_219534cute7productE
	.align		8
        /*0060*/ 	.dword	_ZN40_INTERNAL_8caf5945_4_k_cu_4c9173e6_219534cute1_E
	.align		8
        /*0068*/ 	.dword	$str$22
	.align		8
        /*0070*/ 	.dword	$str$23


//--------------------- .text._ZN7cutlass13device_kernelINS_4gemm6kernel13GemmUniversalIN4cute5tupleIJiiiiEEENS1_10collective13CollectiveMmaINS1_34MainloopSm90TmaGmmaWarpSpecializedILi5ENS5_IJNS4_1CILi1EEESB_SB_EEENS1_35KernelTmaWarpSpecializedCooperativeEEENS5_IJNSA_ILi128EEENSA_ILi256EEENSA_ILi64EEEEEEaNS5_IJlSB_lEEEaSJ_NS4_8TiledMMAINS4_8MMA_AtomIJNS4_4SM904GMMA27MMA_64x256x32_S32S8S8_SS_TNEEEENS4_6LayoutINS5_IJNSA_ILi2EEESB_SB_EEENS5_IJSB_NSA_ILi0EEEST_EEEEENS5_IJNS4_10UnderscoreESW_SW_EEEEENS4_13SM90_TMA_LOADENS4_14ComposedLayoutINS4_7SwizzleILi2ELi4ELi3EEENS4_18smem_ptr_flag_bitsILi8EEENSQ_INS5_IJNSA_ILi8EEESH_EEENS5_IJSH_SB_EEEEEEEvNS4_8identityESZ_S19_vS1A_EENS_8epilogue10collective6detail29Sm90TmaWarpSpecializedAdapterINS1D_15DefaultEpilogueIaSJ_SJ_NS1C_6thread17LinearCombinationIaLi1EiiLNS1H_9ScaleType4KindE0ELNS_15FloatRoundStyleE2EaEENS1_15EpilogueDefaultEEEEEvvEEEEvNT_6ParamsE --------------------------
	.section	.text._ZN7cutlass13device_kernelINS_4gemm6kernel13GemmUniversalIN4cute5tupleIJiiiiEEENS1_10collective13CollectiveMmaINS1_34MainloopSm90TmaGmmaWarpSpecializedILi5ENS5_IJNS4_1CILi1EEESB_SB_EEENS1_35KernelTmaWarpSpecializedCooperativeEEENS5_IJNSA_ILi128EEENSA_ILi256EEENSA_ILi64EEEEEEaNS5_IJlSB_lEEEaSJ_NS4_8TiledMMAINS4_8MMA_AtomIJNS4_4SM904GMMA27MMA_64x256x32_S32S8S8_SS_TNEEEENS4_6LayoutINS5_IJNSA_ILi2EEESB_SB_EEENS5_IJSB_NSA_ILi0EEEST_EEEEENS5_IJNS4_10UnderscoreESW_SW_EEEEENS4_13SM90_TMA_LOADENS4_14ComposedLayoutINS4_7SwizzleILi2ELi4ELi3EEENS4_18smem_ptr_flag_bitsILi8EEENSQ_INS5_IJNSA_ILi8EEESH_EEENS5_IJSH_SB_EEEEEEEvNS4_8identityESZ_S19_vS1A_EENS_8epilogue10collective6detail29Sm90TmaWarpSpecializedAdapterINS1D_15DefaultEpilogueIaSJ_SJ_NS1C_6thread17LinearCombinationIaLi1EiiLNS1H_9ScaleType4KindE0ELNS_15FloatRoundStyleE2EaEENS1_15EpilogueDefaultEEEEEvvEEEEvNT_6ParamsE,"ax",@progbits
	.align	128
.text._ZN7cutlass13device_kernelINS_4gemm6kernel13GemmUniversalIN4cute5tupleIJiiiiEEENS1_10collective13CollectiveMmaINS1_34MainloopSm90TmaGmmaWarpSpecializedILi5ENS5_IJNS4_1CILi1EEESB_SB_EEENS1_35KernelTmaWarpSpecializedCooperativeEEENS5_IJNSA_ILi128EEENSA_ILi256EEENSA_ILi64EEEEEEaNS5_IJlSB_lEEEaSJ_NS4_8TiledMMAINS4_8MMA_AtomIJNS4_4SM904GMMA27MMA_64x256x32_S32S8S8_SS_TNEEEENS4_6LayoutINS5_IJNSA_ILi2EEESB_SB_EEENS5_IJSB_NSA_ILi0EEEST_EEEEENS5_IJNS4_10UnderscoreESW_SW_EEEEENS4_13SM90_TMA_LOADENS4_14ComposedLayoutINS4_7SwizzleILi2ELi4ELi3EEENS4_18smem_ptr_flag_bitsILi8EEENSQ_INS5_IJNSA_ILi8EEESH_EEENS5_IJSH_SB_EEEEEEEvNS4_8identityESZ_S19_vS1A_EENS_8epilogue10collective6detail29Sm90TmaWarpSpecializedAdapterINS1D_15DefaultEpilogueIaSJ_SJ_NS1C_6thread17LinearCombinationIaLi1EiiLNS1H_9ScaleType4KindE0ELNS_15FloatRoundStyleE2EaEENS1_15EpilogueDefaultEEEEEvvEEEEvNT_6ParamsE:
        .type           _ZN7cutlass13device_kernelINS_4gemm6kernel13GemmUniversalIN4cute5tupleIJiiiiEEENS1_10collective13CollectiveMmaINS1_34MainloopSm90TmaGmmaWarpSpecializedILi5ENS5_IJNS4_1CILi1EEESB_SB_EEENS1_35KernelTmaWarpSpecializedCooperativeEEENS5_IJNSA_ILi128EEENSA_ILi256EEENSA_ILi64EEEEEEaNS5_IJlSB_lEEEaSJ_NS4_8TiledMMAINS4_8MMA_AtomIJNS4_4SM904GMMA27MMA_64x256x32_S32S8S8_SS_TNEEEENS4_6LayoutINS5_IJNSA_ILi2EEESB_SB_EEENS5_IJSB_NSA_ILi0EEEST_EEEEENS5_IJNS4_10UnderscoreESW_SW_EEEEENS4_13SM90_TMA_LOADENS4_14ComposedLayoutINS4_7SwizzleILi2ELi4ELi3EEENS4_18smem_ptr_flag_bitsILi8EEENSQ_INS5_IJNSA_ILi8EEESH_EEENS5_IJSH_SB_EEEEEEEvNS4_8identityESZ_S19_vS1A_EENS_8epilogue10collective6detail29Sm90TmaWarpSpecializedAdapterINS1D_15DefaultEpilogueIaSJ_SJ_NS1C_6thread17LinearCombinationIaLi1EiiLNS1H_9ScaleType4KindE0ELNS_15FloatRoundStyleE2EaEENS1_15EpilogueDefaultEEEEEvvEEEEvNT_6ParamsE,@function
        .size           _ZN7cutlass13device_kernelINS_4gemm6kernel13GemmUniversalIN4cute5tupleIJiiiiEEENS1_10collective13CollectiveMmaINS1_34MainloopSm90TmaGmmaWarpSpecializedILi5ENS5_IJNS4_1CILi1EEESB_SB_EEENS1_35KernelTmaWarpSpecializedCooperativeEEENS5_IJNSA_ILi128EEENSA_ILi256EEENSA_ILi64EEEEEEaNS5_IJlSB_lEEEaSJ_NS4_8TiledMMAINS4_8MMA_AtomIJNS4_4SM904GMMA27MMA_64x256x32_S32S8S8_SS_TNEEEENS4_6LayoutINS5_IJNSA_ILi2EEESB_SB_EEENS5_IJSB_NSA_ILi0EEEST_EEEEENS5_IJNS4_10UnderscoreESW_SW_EEEEENS4_13SM90_TMA_LOADENS4_14ComposedLayoutINS4_7SwizzleILi2ELi4ELi3EEENS4_18smem_ptr_flag_bitsILi8EEENSQ_INS5_IJNSA_ILi8EEESH_EEENS5_IJSH_SB_EEEEEEEvNS4_8identityESZ_S19_vS1A_EENS_8epilogue10collective6detail29Sm90TmaWarpSpecializedAdapterINS1D_15DefaultEpilogueIaSJ_SJ_NS1C_6thread17LinearCombinationIaLi1EiiLNS1H_9ScaleType4KindE0ELNS_15FloatRoundStyleE2EaEENS1_15EpilogueDefaultEEEEEvvEEEEvNT_6ParamsE,(.L_x_328 - _ZN7cutlass13device_kernelINS_4gemm6kernel13GemmUniversalIN4cute5tupleIJiiiiEEENS1_10collective13CollectiveMmaINS1_34MainloopSm90TmaGmmaWarpSpecializedILi5ENS5_IJNS4_1CILi1EEESB_SB_EEENS1_35KernelTmaWarpSpecializedCooperativeEEENS5_IJNSA_ILi128EEENSA_ILi256EEENSA_ILi64EEEEEEaNS5_IJlSB_lEEEaSJ_NS4_8TiledMMAINS4_8MMA_AtomIJNS4_4SM904GMMA27MMA_64x256x32_S32S8S8_SS_TNEEEENS4_6LayoutINS5_IJNSA_ILi2EEESB_SB_EEENS5_IJSB_NSA_ILi0EEEST_EEEEENS5_IJNS4_10UnderscoreESW_SW_EEEEENS4_13SM90_TMA_LOADENS4_14ComposedLayoutINS4_7SwizzleILi2ELi4ELi3EEENS4_18smem_ptr_flag_bitsILi8EEENSQ_INS5_IJNSA_ILi8EEESH_EEENS5_IJSH_SB_EEEEEEEvNS4_8identityESZ_S19_vS1A_EENS_8epilogue10collective6detail29Sm90TmaWarpSpecializedAdapterINS1D_15DefaultEpilogueIaSJ_SJ_NS1C_6thread17LinearCombinationIaLi1EiiLNS1H_9ScaleType4KindE0ELNS_15FloatRoundStyleE2EaEENS1_15EpilogueDefaultEEEEEvvEEEEvNT_6ParamsE)
        .other          _ZN7cutlass13device_kernelINS_4gemm6kernel13GemmUniversalIN4cute5tupleIJiiiiEEENS1_10collective13CollectiveMmaINS1_34MainloopSm90TmaGmmaWarpSpecializedILi5ENS5_IJNS4_1CILi1EEESB_SB_EEENS1_35KernelTmaWarpSpecializedCooperativeEEENS5_IJNSA_ILi128EEENSA_ILi256EEENSA_ILi64EEEEEEaNS5_IJlSB_lEEEaSJ_NS4_8TiledMMAINS4_8MMA_AtomIJNS4_4SM904GMMA27MMA_64x256x32_S32S8S8_SS_TNEEEENS4_6LayoutINS5_IJNSA_ILi2EEESB_SB_EEENS5_IJSB_NSA_ILi0EEEST_EEEEENS5_IJNS4_10UnderscoreESW_SW_EEEEENS4_13SM90_TMA_LOADENS4_14ComposedLayoutINS4_7SwizzleILi2ELi4ELi3EEENS4_18smem_ptr_flag_bitsILi8EEENSQ_INS5_IJNSA_ILi8EEESH_EEENS5_IJSH_SB_EEEEEEEvNS4_8identityESZ_S19_vS1A_EENS_8epilogue10collective6detail29Sm90TmaWarpSpecializedAdapterINS1D_15DefaultEpilogueIaSJ_SJ_NS1C_6thread17LinearCombinationIaLi1EiiLNS1H_9ScaleType4KindE0ELNS_15FloatRoundStyleE2EaEENS1_15EpilogueDefaultEEEEEvvEEEEvNT_6ParamsE,@"STO_CUDA_ENTRY STV_DEFAULT"
_ZN7cutlass13device_kernelINS_4gemm6kernel13GemmUniversalIN4cute5tupleIJiiiiEEENS1_10collective13CollectiveMmaINS1_34MainloopSm90TmaGmmaWarpSpecializedILi5ENS5_IJNS4_1CILi1EEESB_SB_EEENS1_35KernelTmaWarpSpecializedCooperativeEEENS5_IJNSA_ILi128EEENSA_ILi256EEENSA_ILi64EEEEEEaNS5_IJlSB_lEEEaSJ_NS4_8TiledMMAINS4_8MMA_AtomIJNS4_4SM904GMMA27MMA_64x256x32_S32S8S8_SS_TNEEEENS4_6LayoutINS5_IJNSA_ILi2EEESB_SB_EEENS5_IJSB_NSA_ILi0EEEST_EEEEENS5_IJNS4_10UnderscoreESW_SW_EEEEENS4_13SM90_TMA_LOADENS4_14ComposedLayoutINS4_7SwizzleILi2ELi4ELi3EEENS4_18smem_ptr_flag_bitsILi8EEENSQ_INS5_IJNSA_ILi8EEESH_EEENS5_IJSH_SB_EEEEEEEvNS4_8identityESZ_S19_vS1A_EENS_8epilogue10collective6detail29Sm90TmaWarpSpecializedAdapterINS1D_15DefaultEpilogueIaSJ_SJ_NS1C_6thread17LinearCombinationIaLi1EiiLNS1H_9ScaleType4KindE0ELNS_15FloatRoundStyleE2EaEENS1_15EpilogueDefaultEEEEEvvEEEEvNT_6ParamsE:
[----:B------:R-:W0:Y:S01]  /*0000*/  LDC R1, c[0x0][0x28] ;  /* 0x00000a00ff017b82 */ /* 0x000e220000000800 */
[----:B------:R-:W1:Y:S01]  /*0010*/  S2R R18, SR_TID.X ;  /* 0x0000000000127919 */ /* 0x000e620000002100 */
[----:B------:R-:W-:Y:S01]  /*0020*/  ELECT P0, URZ, PT ;  /* 0x00000000003f782f */ /* 0x000fe20003800000 */
[----:B------:R-:W-:Y:S01]  /*0030*/  BSSY B0, `(.L_x_0) ;  /* 0x000000f000007945 */ /* 0x000fe20003800000 */
[--C-:B-1----:R-:W-:Y:S02]  /*0040*/  SHF.R.U32.HI R0, RZ, 0x5, R18.reuse ;  /* 0x00000005ff007819 */ /* 0x102fe40000011612 */
[----:B------:R-:W-:-:S03]  /*0050*/  SHF.R.U32.HI R2, RZ, 0x7, R18 ;  /* 0x00000007ff027819 */ /* 0x000fc60000011612 */
[----:B------:R-:W1:Y:S04]  /*0060*/  SHFL.IDX PT, R5, R0, RZ, 0x1f ;  /* 0x00001fff00057589 */ /* 0x000e6800000e0000 */
[----:B------:R2:W3:Y:S01]  /*0070*/  SHFL.IDX PT, R8, R2, RZ, 0x1f ;  /* 0x00001fff02087589 */ /* 0x0004e200000e0000 */
[----:B-1----:R-:W-:-:S13]  /*0080*/  ISETP.NE.OR P0, PT, R5, RZ, !P0 ;  /* 0x000000ff0500720c */ /* 0x002fda0004705670 */
[----:B0-23--:R-:W-:Y:S05]  /*0090*/  @P0 BRA `(.L_x_1) ;  /* 0x0000000000200947 */ /* 0x00dfea0003800000 */
[----:B------:R-:W-:Y:S02]  /*00a0*/  ULDC.64 UR4, c[0x0][0x198] ;  /* 0x0000660000047ab9 */ /* 0x000fe40000000a00 */
[----:B------:R-:W-:Y:S02]  /*00b0*/  UIADD3 UR6, UP0, UR4, 0xf0, URZ ;  /* 0x000000f004067890 */ /* 0x000fe4000ff1e03f */
[----:B------:R-:W-:Y:S02]  /*00c0*/  UIADD3 UR4, UP1, UR4, 0x1f0, URZ ;  /* 0x000001f004047890 */ /* 0x000fe4000ff3e03f */
[----:B------:R-:W-:Y:S02]  /*00d0*/  UIADD3.X UR7, URZ, UR5, URZ, UP0, !UPT ;  /* 0x000000053f077290 */ /* 0x000fe400087fe43f */
[----:B------:R-:W-:-:S07]  /*00e0*/  UIADD3.X UR5, URZ, UR5, URZ, UP1, !UPT ;  /* 0x000000053f057290 */ /* 0x000fce0008ffe43f */
[----:B------:R0:W-:Y:S02]  /*00f0*/  UTMACCTL.PF [UR6] ;  /* 0x00000000060079b9 */ /* 0x0001e40008040000 */
[----:B------:R0:W-:Y:S02]  /*0100*/  UTMACCTL.PF [UR4] ;  /* 0x00000000040079b9 */ /* 0x0001e40008040000 */
[----:B0-----:R-:W-:Y:S01]  /*0110*/  NOP ;  /* 0x0000000000007918 */ /* 0x001fe20000000000 */
.L_x_1:
[----:B------:R-:W-:Y:S05]  /*0120*/  BSYNC B0 ;  /* 0x0000000000007941 */ /* 0x000fea0003800000 */
.L_x_0:
[----:B------:R-:W0:Y:S02]  /*0130*/  SHFL.IDX PT, R2, R0, RZ, 0x1f ;  /* 0x00001fff00027589 */ /* 0x000e2400000e0000 */
[----:B0-----:R-:W-:-:S13]  /*0140*/  ISETP.NE.AND P0, PT, R2, RZ, PT ;  /* 0x000000ff0200720c */ /* 0x001fda0003f05270 */
[----:B------:R-:W-:Y:S05]  /*0150*/  @P0 BRA `(.L_x_2) ;  /* 0x0000000000600947 */ /* 0x000fea0003800000 */
[----:B------:R-:W0:Y:S01]  /*0160*/  S2UR UR8, SR_CgaCtaId ;  /* 0x00000000000879c3 */ /* 0x000e220000008800 */
[----:B------:R-:W-:Y:S01]  /*0170*/  UMOV UR4, 0x400 ;  /* 0x0000040000047882 */ /* 0x000fe20000000000 */
[----:B------:R-:W-:Y:S01]  /*0180*/  UMOV UR5, 0x1 ;  /* 0x0000000100057882 */ /* 0x000fe20000000000 */
[----:B------:R-:W-:Y:S01]  /*0190*/  UMOV UR6, 0x100 ;  /* 0x0000010000067882 */ /* 0x000fe20000000000 */
[----:B------:R-:W-:Y:S01]  /*01a0*/  ELECT P0, URZ, PT ;  /* 0x00000000003f782f */ /* 0x000fe20003800000 */
[----:B------:R-:W-:-:S04]  /*01b0*/  UIADD3 UR6, -UR6, 0x100000, URZ ;  /* 0x0010000006067890 */ /* 0x000fc8000fffe13f */
[----:B------:R-:W-:Y:S02]  /*01c0*/  USHF.L.U32 UR7, UR6, 0xb, URZ ;  /* 0x0000000b06077899 */ /* 0x000fe4000800063f */
[----:B------:R-:W-:Y:S02]  /*01d0*/  USHF.L.U32 UR6, UR6, 0x1, URZ ;  /* 0x0000000106067899 */ /* 0x000fe4000800063f */
[----:B0-----:R-:W-:Y:S02]  /*01e0*/  ULEA UR8, UR8, UR4, 0x18 ;  /* 0x0000000408087291 */ /* 0x001fe4000f8ec03f */
[----:B------:R-:W-:-:S04]  /*01f0*/  UIADD3 UR4, -UR5, 0x100000, URZ ;  /* 0x0010000005047890 */ /* 0x000fc8000fffe13f */
[----:B------:R-:W-:Y:S02]  /*0200*/  USHF.L.U32 UR5, UR4, 0xb, URZ ;  /* 0x0000000b04057899 */ /* 0x000fe4000800063f */
[----:B------:R-:W-:Y:S01]  /*0210*/  USHF.L.U32 UR4, UR4, 0x1, URZ ;  /* 0x0000000104047899 */ /* 0x000fe2000800063f */
[----:B------:R-:W0:Y:S11]  /*0220*/  FENCE.VIEW.ASYNC.S ;  /* 0x00000000000073c6 */ /* 0x000e360000000000 */
[----:B0-----:R0:W1:Y:S01]  /*0230*/  SYNCS.EXCH.64 URZ, [UR8], UR4 ;  /* 0x00000004083f75b2 */ /* 0x0010620008000100 */
[----:B------:R0:W2:Y:S01]  /*0240*/  SYNCS.EXCH.64 URZ, [UR8+0x28], UR6 ;  /* 0x00002806083f75b2 */ /* 0x0000a20008000100 */
[----:B------:R0:W3:Y:S01]  /*0250*/  SYNCS.EXCH.64 URZ, [UR8+0x8], UR4 ;  /* 0x00000804083f75b2 */ /* 0x0000e20008000100 */
[----:B------:R0:W4:Y:S01]  /*0260*/  SYNCS.EXCH.64 URZ, [UR8+0x30], UR6 ;  /* 0x00003006083f75b2 */ /* 0x0001220008000100 */
[----:B------:R0:W0:Y:S01]  /*0270*/  SYNCS.EXCH.64 URZ, [UR8+0x10], UR4 ;  /* 0x00001004083f75b2 */ /* 0x0000220008000100 */
[----:B------:R0:W0:Y:S01]  /*0280*/  SYNCS.EXCH.64 URZ, [UR8+0x38], UR6 ;  /* 0x00003806083f75b2 */ /* 0x0000220008000100 */
[----:B------:R0:W0:Y:S01]  /*0290*/  SYNCS.EXCH.64 URZ, [UR8+0x18], UR4 ;  /* 0x00001804083f75b2 */ /* 0x0000220008000100 */
[----:B------:R0:W0:Y:S01]  /*02a0*/  SYNCS.EXCH.64 URZ, [UR8+0x40], UR6 ;  /* 0x00004006083f75b2 */ /* 0x0000220008000100 */
[----:B------:R0:W0:Y:S01]  /*02b0*/  SYNCS.EXCH.64 URZ, [UR8+0x20], UR4 ;  /* 0x00002004083f75b2 */ /* 0x0000220008000100 */
[----:B------:R0:W0:Y:S01]  /*02c0*/  SYNCS.EXCH.64 URZ, [UR8+0x48], UR6 ;  /* 0x00004806083f75b2 */ /* 0x0000220008000100 */
[----:B------:R-:W-:Y:S01]  /*02d0*/  NOP ;  /* 0x0000000000007918 */ /* 0x000fe20000000000 */
.L_x_2:
[----:B------:R-:W5:Y:S01]  /*02e0*/  SHFL.IDX PT, R0, R0, RZ, 0x1f ;  /* 0x00001fff00007589 */ /* 0x000f6200000e0000 */
[----:B------:R-:W-:Y:S01]  /*02f0*/  ELECT P0, URZ, PT ;  /* 0x00000000003f782f */ /* 0x000fe20003800000 */
[----:B------:R-:W1:Y:S01]  /*0300*/  LDC R2, c[0x0][0x65c] ;  /* 0x00019700ff027b82 */ /* 0x000e620000000800 */
[----:B------:R-:W-:Y:S01]  /*0310*/  SHF.R.S32.HI R6, RZ, 0x1f, R5 ;  /* 0x0000001fff067819 */ /* 0x000fe20000011405 */
[----:B------:R-:W2:Y:S01]  /*0320*/  S2R R3, SR_CTAID.Y ;  /* 0x0000000000037919 */ /* 0x000ea20000002600 */
[----:B0-----:R-:W-:Y:S01]  /*0330*/  UMOV UR4, 0x20 ;  /* 0x0000002000047882 */ /* 0x001fe20000000000 */
[----:B------:R-:W-:Y:S01]  /*0340*/  ISETP.NE.AND P2, PT, R8, RZ, PT ;  /* 0x000000ff0800720c */ /* 0x000fe20003f45270 */
[----:B------:R-:W-:Y:S01]  /*0350*/  NOP ;  /* 0x0000000000007918 */ /* 0x000fe20000000000 */
[----:B------:R-:W0:Y:S01]  /*0360*/  S2R R4, SR_CTAID.X ;  /* 0x0000000000047919 */ /* 0x000e220000002500 */
[----:B------:R-:W-:Y:S01]  /*0370*/  LEA.HI R6, R6, R5, RZ, 0x2 ;  /* 0x0000000506067211 */ /* 0x000fe200078f10ff */
[----:B------:R-:W-:Y:S01]  /*0380*/  NOP ;  /* 0x0000000000007918 */ /* 0x000fe20000000000 */
[----:B-----5:R-:W-:-:S02]  /*0390*/  ISETP.NE.OR P0, PT, R0, RZ, !P0 ;  /* 0x000000ff0000720c */ /* 0x020fc40004705670 */
[----:B-1----:R-:W-:-:S04]  /*03a0*/  ISETP.NE.AND P3, PT, R2, 0x1, PT ;  /* 0x000000010200780c */ /* 0x002fc80003f65270 */
[----:B------:R-:W-:Y:S02]  /*03b0*/  P2R R0, PR, RZ, 0x8 ;  /* 0x00000008ff007803 */ /* 0x000fe40000000000 */
[----:B------:R-:W-:-:S05]  /*03c0*/  LOP3.LUT R0, R6, 0xfffffffc, RZ, 0xc0, !PT ;  /* 0xfffffffc06007812 */ /* 0x000fca00078ec0ff */
[----:B------:R-:W-:Y:S01]  /*03d0*/  VOTEU.ALL UP0, P0 ;  /* 0x00000000003f7886 */ /* 0x000fe20000000000 */
[----:B------:R-:W-:Y:S01]  /*03e0*/  IMAD.IADD R0, R5, 0x1, -R0 ;  /* 0x0000000105007824 */ /* 0x000fe200078e0a00 */
[----:B------:R-:W0:Y:S01]  /*03f0*/  @P3 LDC R17, c[0x0][0x10] ;  /* 0x00000400ff113b82 */ /* 0x000e220000000800 */
[----:B------:R-:W-:Y:S01]  /*0400*/  VOTEU.ALL UP1, P0 ;  /* 0x00000000003f7886 */ /* 0x000fe20000020000 */
[----:B--2---:R-:W-:Y:S01]  /*0410*/  @P3 IMAD.MOV.U32 R6, RZ, RZ, R3 ;  /* 0x000000ffff063224 */ /* 0x004fe200078e0003 */
[----:B------:R-:W-:Y:S01]  /*0420*/  @!UP0 UMOV UR6, 0x400 ;  /* 0x0000040000068882 */ /* 0x000fe20000000000 */
[----:B------:R-:W-:-:S04]  /*0430*/  @!UP0 UIADD3 UR4, -UR4, 0x100000, URZ ;  /* 0x0010000004048890 */ /* 0x000fc8000fffe13f */
[----:B------:R-:W-:Y:S02]  /*0440*/  @!UP0 USHF.L.U32 UR5, UR4, 0xb, URZ ;  /* 0x0000000b04058899 */ /* 0x000fe4000800063f */
[----:B------:R-:W-:Y:S01]  /*0450*/  @!UP0 USHF.L.U32 UR4, UR4, 0x1, URZ ;  /* 0x0000000104048899 */ /* 0x000fe2000800063f */
[----:B------:R-:W-:Y:S02]  /*0460*/  @P3 IMAD.MOV.U32 R7, RZ, RZ, RZ ;  /* 0x000000ffff073224 */ /* 0x000fe400078e00ff */
[----:B------:R-:W-:Y:S01]  /*0470*/  IMAD.MOV.U32 R5, RZ, RZ, RZ ;  /* 0x000000ffff057224 */ /* 0x000fe200078e00ff */
[----:B------:R-:W1:Y:S01]  /*0480*/  @!UP0 S2UR UR7, SR_CgaCtaId ;  /* 0x00000000000789c3 */ /* 0x000e620000008800 */
[----:B------:R-:W-:-:S07]  /*0490*/  @P3 IMAD.MOV.U32 R11, RZ, RZ, RZ ;  /* 0x000000ffff0b3224 */ /* 0x000fce00078e00ff */
[----:B------:R-:W2:Y:S01]  /*04a0*/  @!P3 LDC R9, c[0x0][0xc] ;  /* 0x00000300ff09bb82 */ /* 0x000ea20000000800 */
[----:B0-----:R-:W-:-:S04]  /*04b0*/  @P3 IMAD.WIDE.U32 R16, R4, R17, R6 ;  /* 0x0000001104103225 */ /* 0x001fc800078e0006 */
[----:B------:R-:W-:Y:S01]  /*04c0*/  @P3 IMAD.IADD R17, R17, 0x1, R11 ;  /* 0x0000000111113824 */ /* 0x000fe200078e020b */
[----:B-1----:R-:W-:Y:S01]  /*04d0*/  @!UP0 ULEA UR6, UR7, UR6, 0x18 ;  /* 0x0000000607068291 */ /* 0x002fe2000f8ec03f */
[----:B------:R-:W-:Y:S01]  /*04e0*/  VOTEU.ALL UP0, P0 ;  /* 0x00000000003f7886 */ /* 0x000fe20000000000 */
[----:B------:R-:W-:-:S04]  /*04f0*/  ISETP.NE.AND P0, PT, R0, 0x3, PT ;  /* 0x000000030000780c */ /* 0x000fc80003f05270 */
[----:B------:R-:W-:Y:S01]  /*0500*/  ISETP.EQ.OR P0, PT, R0, RZ, !P0 ;  /* 0x000000ff0000720c */ /* 0x000fe20004702670 */
[----:B--2---:R-:W-:-:S03]  /*0510*/  @!P3 IMAD.WIDE.U32 R6, R9, R3, R4 ;  /* 0x000000030906b225 */ /* 0x004fc600078e0004 */
[C---:B------:R-:W-:Y:S01]  /*0520*/  ISETP.EQ.AND P0, PT, R8.reuse, RZ, P0 ;  /* 0x000000ff0800720c */ /* 0x040fe20000702270 */
[----:B------:R-:W-:Y:S01]  /*0530*/  VIADD R8, R8, 0xffffffff ;  /* 0xffffffff08087836 */ /* 0x000fe20000000000 */
[----:B------:R-:W0:Y:S02]  /*0540*/  FENCE.VIEW.ASYNC.S ;  /* 0x00000000000073c6 */ /* 0x000e240000000000 */
[----:B0-----:R0:W3:Y:S01]  /*0550*/  @!UP0 SYNCS.EXCH.64 URZ, [UR6+0x60], UR4 ;  /* 0x00006004063f85b2 */ /* 0x0010e20008000100 */
[----:B------:R-:W-:Y:S01]  /*0560*/  @!P3 IMAD.MOV.U32 R16, RZ, RZ, R6 ;  /* 0x000000ffff10b224 */ /* 0x000fe200078e0006 */
[----:B------:R-:W-:Y:S01]  /*0570*/  SEL R19, RZ, 0x1, !P0 ;  /* 0x00000001ff137807 */ /* 0x000fe20004000000 */
[----:B------:R-:W-:Y:S01]  /*0580*/  @!P3 IMAD.MOV.U32 R17, RZ, RZ, R7 ;  /* 0x000000ffff11b224 */ /* 0x000fe200078e0007 */
[----:B------:R-:W-:-:S04]  /*0590*/  ISETP.GE.U32.AND P1, PT, R8, 0x2, PT ;  /* 0x000000020800780c */ /* 0x000fc80003f26070 */
[----:B------:R-:W-:Y:S01]  /*05a0*/  SEL R19, R19, 0x2, P1 ;  /* 0x0000000213137807 */ /* 0x000fe20000800000 */
[----:B------:R0:W3:Y:S01]  /*05b0*/  @!UP1 SYNCS.EXCH.64 URZ, [UR6+0x68], UR4 ;  /* 0x00006804063f95b2 */ /* 0x0000e20008000100 */
[----:B------:R-:W-:Y:S01]  /*05c0*/  NOP ;  /* 0x0000000000007918 */ /* 0x000fe20000000000 */
[----:B---34-:R-:W-:Y:S06]  /*05d0*/  BAR.SYNC.DEFER_BLOCKING 0x0 ;  /* 0x0000000000007b1d */ /* 0x018fec0000010000 */
[----:B------:R-:W-:Y:S05]  /*05e0*/  @!P2 BRA `(.L_x_3) ;  /* 0x0000007c00b4a947 */ /* 0x000fea0003800000 */
[----:B------:R-:W-:-:S13]  /*05f0*/  ISETP.GT.U32.AND P0, PT, R8, 0x1, PT ;  /* 0x000000010800780c */ /* 0x000fda0003f04070 */
[----:B0-----:R-:W-:Y:S05]  /*0600*/  @P0 EXIT ;  /* 0x000000000000094d */ /* 0x001fea0003800000 */
[----:B------:R-:W-:Y:S01]  /*0610*/  ULDC.64 UR4, c[0x0][0x650] ;  /* 0x0001940000047ab9 */ /* 0x000fe20000000a00 */
[----:B------:R-:W-:Y:S01]  /*0620*/  PRMT R0, RZ, 0x7610, R0 ;  /* 0x00007610ff007816 */ /* 0x000fe20000000000 */
[----:B------:R-:W-:Y:S01]  /*0630*/  IMAD.MOV.U32 R152, RZ, RZ, -0x1 ;  /* 0xffffffffff987424 */ /* 0x000fe200078e00ff */
[----:B------:R-:W-:Y:S01]  /*0640*/  ISETP.GE.U32.AND P0, PT, R16, UR4, PT ;  /* 0x0000000410007c0c */ /* 0x000fe2000bf06070 */
[----:B------:R-:W-:Y:S02]  /*0650*/  IMAD.MOV.U32 R23, RZ, RZ, -0x1 ;  /* 0xffffffffff177424 */ /* 0x000fe400078e00ff */
[----:B------:R-:W-:Y:S01]  /*0660*/  IMAD.MOV.U32 R22, RZ, RZ, -0x1 ;  /* 0xffffffffff167424 */ /* 0x000fe200078e00ff */
[----:B------:R-:W-:-:S13]  /*0670*/  ISETP.GE.U32.AND.EX P0, PT, R17, UR5, PT, P0 ;  /* 0x0000000511007c0c */ /* 0x000fda000bf06100 */
[----:B------:R-:W-:Y:S05]  /*0680*/  @P0 BRA `(.L_x_4) ;  /* 0x0000000400580947 */ /* 0x000fea0003800000 */
[----:B------:R-:W0:Y:S01]  /*0690*/  LDC.64 R14, c[0x0][0x628] ;  /* 0x00018a00ff0e7b82 */ /* 0x000e220000000a00 */
[----:B------:R-:W-:Y:S02]  /*06a0*/  IMAD.MOV.U32 R6, RZ, RZ, R16 ;  /* 0x000000ffff067224 */ /* 0x000fe400078e0010 */
[----:B------:R-:W-:-:S05]  /*06b0*/  IMAD.MOV.U32 R7, RZ, RZ, R17 ;  /* 0x000000ffff077224 */ /* 0x000fca00078e0011 */
[----:B------:R-:W1:Y:S08]  /*06c0*/  LDC R0, c[0x0][0x630] ;  /* 0x00018c00ff007b82 */ /* 0x000e700000000800 */
[----:B------:R-:W2:Y:S01]  /*06d0*/  LDC.64 R20, c[0x0][0x620] ;  /* 0x00018800ff147b82 */ /* 0x000ea20000000a00 */
[----:B0-----:R-:W-:-:S04]  /*06e0*/  ISETP.NE.U32.AND P0, PT, R14, RZ, PT ;  /* 0x000000ff0e00720c */ /* 0x001fc80003f05070 */
[----:B------:R-:W-:-:S13]  /*06f0*/  ISETP.NE.AND.EX P0, PT, R15, RZ, PT, P0 ;  /* 0x000000ff0f00720c */ /* 0x000fda0003f05300 */
[----:B-12---:R-:W-:Y:S05]  /*0700*/  @!P0 BRA `(.L_x_5) ;  /* 0x0000000000288947 */ /* 0x006fea0003800000 */
[----:B------:R-:W0:Y:S02]  /*0710*/  LDC R11, c[0x0][0x634] ;  /* 0x00018d00ff0b7b82 */ /* 0x000e240000000800 */
[----:B0-----:R-:W-:-:S05]  /*0720*/  IADD3 R11, P0, R16, R11, RZ ;  /* 0x0000000b100b7210 */ /* 0x001fca0007f1e0ff */
[----:B------:R-:W-:-:S04]  /*0730*/  IMAD.X R13, RZ, RZ, R17, P0 ;  /* 0x000000ffff0d7224 */ /* 0x000fc800000e0611 */
[----:B------:R-:W-:-:S04]  /*0740*/  IMAD.WIDE.U32 R6, R13, R14, RZ ;  /* 0x0000000e0d067225 */ /* 0x000fc800078e00ff */
[----:B------:R-:W-:-:S04]  /*0750*/  IMAD.WIDE.U32 R8, P0, R11, R15, R6 ;  /* 0x0000000f0b087225 */ /* 0x000fc80007800006 */
[----:B------:R-:W-:-:S04]  /*0760*/  IMAD.WIDE.U32 R6, R11, R14, RZ ;  /* 0x0000000e0b067225 */ /* 0x000fc800078e00ff */
[----:B------:R-:W-:Y:S01]  /*0770*/  IMAD.X R11, RZ, RZ, RZ, P0 ;  /* 0x000000ffff0b7224 */ /* 0x000fe200000e06ff */
[----:B------:R-:W-:Y:S01]  /*0780*/  IADD3 RZ, P0, R7, R8, RZ ;  /* 0x0000000807ff7210 */ /* 0x000fe20007f1e0ff */
[----:B------:R-:W-:-:S04]  /*0790*/  IMAD.MOV.U32 R10, RZ, RZ, R9 ;  /* 0x000000ffff0a7224 */ /* 0x000fc800078e0009 */
[----:B------:R-:W-:-:S08]  /*07a0*/  IMAD.WIDE.U32.X R6, R13, R15, R10, P0 ;  /* 0x0000000f0d067225 */ /* 0x000fd000000e040a */
.L_x_5:
[-CC-:B------:R-:W-:Y:S01]  /*07b0*/  SHF.R.U64 R25, R6, R0.reuse, R7.reuse ;  /* 0x0000000006197219 */ /* 0x180fe20000001207 */
[----:B------:R-:W0:Y:S01]  /*07c0*/  LDC R10, c[0x0][0x618] ;  /* 0x00018600ff0a7b82 */ /* 0x000e220000000800 */
[----:B------:R-:W-:Y:S01]  /*07d0*/  SHF.R.U32.HI R5, RZ, R0, R7 ;  /* 0x00000000ff057219 */ /* 0x000fe20000011607 */
[----:B------:R-:W-:Y:S01]  /*07e0*/  ULDC UR4, c[0x0][0x150] ;  /* 0x0000540000047ab9 */ /* 0x000fe20000000800 */
[----:B------:R-:W-:Y:S02]  /*07f0*/  IADD3 R9, P0, RZ, -R25, RZ ;  /* 0x80000019ff097210 */ /* 0x000fe40007f1e0ff */
[----:B------:R-:W-:-:S03]  /*0800*/  I2FP.F32.U32 R0, R4 ;  /* 0x0000000400007245 */ /* 0x000fc60000201000 */
[----:B------:R-:W1:Y:S01]  /*0810*/  LDC.64 R26, c[0x0][0x640] ;  /* 0x00019000ff1a7b82 */ /* 0x000e620000000a00 */
[----:B------:R-:W-:Y:S02]  /*0820*/  IMAD.X R11, RZ, RZ, ~R5, P0 ;  /* 0x000000ffff0b7224 */ /* 0x000fe400000e0e05 */
[----:B------:R-:W-:Y:S01]  /*0830*/  FMUL R0, R0, UR4 ;  /* 0x0000000400007c20 */ /* 0x000fe20008400000 */
[----:B------:R-:W-:Y:S01]  /*0840*/  IMAD.WIDE.U32 R6, R9, R20, R16 ;  /* 0x0000001409067225 */ /* 0x000fe200078e0010 */
[----:B------:R-:W-:-:S03]  /*0850*/  ULDC UR4, c[0x0][0x154] ;  /* 0x0000550000047ab9 */ /* 0x000fc60000000800 */
[----:B------:R-:W-:Y:S01]  /*0860*/  IMAD R8, R11, R20, RZ ;  /* 0x000000140b087224 */ /* 0x000fe200078e02ff */
[----:B------:R-:W2:Y:S01]  /*0870*/  LDC R5, c[0x0][0x144] ;  /* 0x00005100ff057b82 */ /* 0x000ea20000000800 */
[----:B------:R-:W3:Y:S02]  /*0880*/  F2I.U32.TRUNC.NTZ R0, R0 ;  /* 0x0000000000007305 */ /* 0x000ee4000020f000 */
[----:B------:R-:W-:-:S04]  /*0890*/  IMAD R9, R9, R21, R8 ;  /* 0x0000001509097224 */ /* 0x000fc800078e0208 */
[----:B------:R-:W-:Y:S01]  /*08a0*/  IMAD.IADD R7, R7, 0x1, R9 ;  /* 0x0000000107077824 */ /* 0x000fe200078e0209 */
[----:B------:R-:W4:Y:S01]  /*08b0*/  LDC R12, c[0x0][0x608] ;  /* 0x00018200ff0c7b82 */ /* 0x000f220000000800 */
[----:B------:R-:W-:-:S03]  /*08c0*/  IMAD.MOV.U32 R9, RZ, RZ, -0x1 ;  /* 0xffffffffff097424 */ /* 0x000fc600078e00ff */
[-CC-:B0-----:R-:W-:Y:S02]  /*08d0*/  SHF.R.U64 R20, R6, R10.reuse, R7.reuse ;  /* 0x0000000a06147219 */ /* 0x181fe40000001207 */
[----:B------:R-:W-:Y:S02]  /*08e0*/  I2FP.F32.U32 R6, R3 ;  /* 0x0000000300067245 */ /* 0x000fe40000201000 */
[----:B------:R-:W0:Y:S01]  /*08f0*/  LDC R24, c[0x0][0x658] ;  /* 0x00019600ff187b82 */ /* 0x000e220000000800 */
[----:B-1----:R-:W-:Y:S01]  /*0900*/  ISETP.NE.U32.AND P0, PT, R26, RZ, PT ;  /* 0x000000ff1a00720c */ /* 0x002fe20003f05070 */
[----:B---3--:R-:W-:Y:S01]  /*0910*/  IMAD.MOV R8, RZ, RZ, -R0 ;  /* 0x000000ffff087224 */ /* 0x008fe200078e0a00 */
[----:B------:R-:W-:Y:S01]  /*0920*/  SHF.R.U32.HI R7, RZ, R10, R7 ;  /* 0x0000000aff077219 */ /* 0x000fe20000011607 */
[----:B------:R-:W-:Y:S01]  /*0930*/  FMUL R6, R6, UR4 ;  /* 0x0000000406067c20 */ /* 0x000fe20008400000 */
[----:B------:R-:W-:-:S03]  /*0940*/  ISETP.NE.AND.EX P0, PT, R27, RZ, PT, P0 ;  /* 0x000000ff1b00720c */ /* 0x000fc60003f05300 */
[----:B------:R-:W1:Y:S01]  /*0950*/  LDC R14, c[0x0][0x148] ;  /* 0x00005200ff0e7b82 */ /* 0x000e620000000800 */
[----:B--2---:R-:W-:-:S07]  /*0960*/  IMAD R0, R5, R8, R4 ;  /* 0x0000000805007224 */ /* 0x004fce00078e0204 */
[----:B------:R-:W2:Y:S01]  /*0970*/  LDC R22, c[0x0][0x600] ;  /* 0x00018000ff167b82 */ /* 0x000ea20000000800 */
[-CC-:B----4-:R-:W-:Y:S02]  /*0980*/  SHF.R.U64 R28, R20, R12.reuse, R7.reuse ;  /* 0x0000000c141c7219 */ /* 0x190fe40000001207 */
[----:B------:R-:W-:Y:S01]  /*0990*/  SHF.R.U32.HI R5, RZ, R12, R7 ;  /* 0x0000000cff057219 */ /* 0x000fe20000011607 */
[----:B------:R-:W-:Y:S01]  /*09a0*/  IMAD.MOV.U32 R7, RZ, RZ, 0x1 ;  /* 0x00000001ff077424 */ /* 0x000fe200078e00ff */
[----:B------:R3:W4:Y:S03]  /*09b0*/  F2I.U32.TRUNC.NTZ R12, R6 ;  /* 0x00000006000c7305 */ /* 0x000726000020f000 */
[----:B------:R-:W1:Y:S01]  /*09c0*/  LDC R15, c[0x0][0x648] ;  /* 0x00019200ff0f7b82 */ /* 0x000e620000000800 */
[-C--:B0-----:R-:W-:Y:S02]  /*09d0*/  SHF.L.U32 R4, R9, R24.reuse, RZ ;  /* 0x0000001809047219 */ /* 0x081fe400000006ff */
[----:B------:R-:W-:-:S02]  /*09e0*/  SHF.R.U64 R30, R28, R24, R5 ;  /* 0x000000181c1e7219 */ /* 0x000fc40000001205 */
[----:B------:R-:W-:Y:S02]  /*09f0*/  LOP3.LUT R11, RZ, R4, RZ, 0x33, !PT ;  /* 0x00000004ff0b7212 */ /* 0x000fe400078e33ff */
[-C--:B------:R-:W-:Y:S01]  /*0a00*/  SHF.R.U32.HI R5, RZ, R24.reuse, R5 ;  /* 0x00000018ff057219 */ /* 0x080fe20000011605 */
[----:B------:R-:W0:Y:S01]  /*0a10*/  LDC R21, c[0x0][0x638] ;  /* 0x00018e00ff157b82 */ /* 0x000e220000000800 */
[----:B------:R-:W-:Y:S01]  /*0a20*/  SHF.L.U32 R10, R7, R24, RZ ;  /* 0x00000018070a7219 */ /* 0x000fe200000006ff */
[----:B------:R-:W-:-:S06]  /*0a30*/  IMAD.MOV.U32 R4, RZ, RZ, R30 ;  /* 0x000000ffff047224 */ /* 0x000fcc00078e001e */
[----:B------:R-:W0:Y:S01]  /*0a40*/  LDC R152, c[0x0][0x610] ;  /* 0x00018400ff987b82 */ /* 0x000e220000000800 */
[----:B---34-:R-:W-:Y:S05]  /*0a50*/  @!P0 BRA `(.L_x_6) ;  /* 0x0000000000288947 */ /* 0x018fea0003800000 */
[----:B------:R-:W3:Y:S02]  /*0a60*/  LDC R9, c[0x0][0x64c] ;  /* 0x00019300ff097b82 */ /* 0x000ee40000000800 */
[----:B---3--:R-:W-:-:S05]  /*0a70*/  IADD3 R9, P0, R30, R9, RZ ;  /* 0x000000091e097210 */ /* 0x008fca0007f1e0ff */
        /* <DEDUP_REMOVED lines=8> */
.L_x_6:
[----:B-1----:R-:W-:Y:S01]  /*0b00*/  SHF.R.U64 R4, R4, R15, R5 ;  /* 0x0000000f04047219 */ /* 0x002fe20000001205 */
[----:B--2---:R-:W-:Y:S01]  /*0b10*/  VIADD R5, R22, 0xffffffff ;  /* 0xffffffff16057836 */ /* 0x004fe20000000000 */
[----:B------:R-:W-:Y:S01]  /*0b20*/  LOP3.LUT R11, R28, R11, RZ, 0xc0, !PT ;  /* 0x0000000b1c0b7212 */ /* 0x000fe200078ec0ff */
[----:B------:R-:W-:Y:S02]  /*0b30*/  IMAD.MOV R12, RZ, RZ, -R12 ;  /* 0x000000ffff0c7224 */ /* 0x000fe400078e0a0c */
[----:B------:R-:W-:Y:S01]  /*0b40*/  IMAD.MOV R6, RZ, RZ, -R4 ;  /* 0x000000ffff067224 */ /* 0x000fe200078e0a04 */
[----:B------:R-:W-:Y:S01]  /*0b50*/  LOP3.LUT R5, R20, R5, RZ, 0xc0, !PT ;  /* 0x0000000514057212 */ /* 0x000fe200078ec0ff */
[----:B------:R-:W-:Y:S02]  /*0b60*/  @P3 IMAD R0, R14, R12, R3 ;  /* 0x0000000c0e003224 */ /* 0x000fe400078e0203 */
[----:B------:R-:W-:Y:S02]  /*0b70*/  IMAD R11, R10, R4, R11 ;  /* 0x000000040a0b7224 */ /* 0x000fe400078e020b */
[----:B0-----:R-:W-:-:S02]  /*0b80*/  IMAD R3, R6, R21, R30 ;  /* 0x0000001506037224 */ /* 0x001fc400078e021e */
[----:B------:R-:W-:Y:S02]  /*0b90*/  IMAD R152, R11, R152, R0 ;  /* 0x000000980b987224 */ /* 0x000fe400078e0200 */
[----:B------:R-:W-:Y:S02]  /*0ba0*/  IMAD R3, R3, R22, R5 ;  /* 0x0000001603037224 */ /* 0x000fe400078e0205 */
[----:B------:R-:W-:Y:S02]  /*0bb0*/  IMAD.MOV.U32 R0, RZ, RZ, 0x1 ;  /* 0x00000001ff007424 */ /* 0x000fe400078e00ff */
[----:B------:R-:W-:Y:S01]  /*0bc0*/  IMAD.MOV.U32 R22, RZ, RZ, R25 ;  /* 0x000000ffff167224 */ /* 0x000fe200078e0019 */
[----:B------:R-:W-:Y:S02]  /*0bd0*/  SEL R23, R3, R152, !P3 ;  /* 0x0000009803177207 */ /* 0x000fe40005800000 */
[----:B------:R-:W-:-:S07]  /*0be0*/  SEL R152, R152, R3, !P3 ;  /* 0x0000000398987207 */ /* 0x000fce0005800000 */
.L_x_4:
[----:B------:R-:W-:-:S08]  /*0bf0*/  NOP ;  /* 0x0000000000007918 */ /* 0x000fd00000000000 */
[----:B------:R-:W0:Y:S02]  /*0c00*/  USETMAXREG.TRY_ALLOC.CTAPOOL UP0, 0xe8 ;  /* 0x000000e8000079c8 */ /* 0x000e240008000600 */
[----:B0-----:R-:W-:-:S13]  /*0c10*/  PLOP3.LUT P0, PT, PT, PT, UP0, 0x80, 0x0 ;  /* 0x000000000000781c */ /* 0x001fda0003f0f008 */
[----:B------:R-:W-:Y:S05]  /*0c20*/  @!P0 BRA `(.L_x_4) ;  /* 0xfffffffc00f08947 */ /* 0x000fea000383ffff */
[----:B------:R-:W-:Y:S01]  /*0c30*/  ULDC.64 UR4, c[0x0][0x598] ;  /* 0x0001660000047ab9 */ /* 0x000fe20000000a00 */
[----:B------:R-:W-:Y:S01]  /*0c40*/  ULDC.64 UR36, c[0x0][0x208] ;  /* 0x0000820000247ab9 */ /* 0x000fe20000000a00 */
[----:B------:R-:W-:-:S04]  /*0c50*/  ISETP.NE.U32.AND P0, PT, RZ, UR4, PT ;  /* 0x00000004ff007c0c */ /* 0x000fc8000bf05070 */
[----:B------:R-:W-:-:S13]  /*0c60*/  ISETP.NE.AND.EX P0, PT, RZ, UR5, PT, P0 ;  /* 0x00000005ff007c0c */ /* 0x000fda000bf05300 */
[----:B------:R-:W-:Y:S05]  /*0c70*/  @!P0 BRA `(.L_x_7) ;  /* 0x00000000001c8947 */ /* 0x000fea0003800000 */
[----:B------:R-:W0:Y:S02]  /*0c80*/  LDC.64 R4, c[0x0][0x598] ;  /* 0x00016600ff047b82 */ /* 0x000e240000000a00 */
[----:B0-----:R-:W2:Y:S02]  /*0c90*/  LDG.E.64 R4, desc[UR36][R4.64] ;  /* 0x0000002404047981 */ /* 0x001ea4000c1e1b00 */
[----:B--2---:R-:W-:-:S04]  /*0ca0*/  ISETP.NE.U32.AND P0, PT, R4, RZ, PT ;  /* 0x000000ff0400720c */ /* 0x004fc80003f05070 */
[----:B------:R-:W-:-:S13]  /*0cb0*/  ISETP.NE.AND.EX P0, PT, R5, RZ, PT, P0 ;  /* 0x000000ff0500720c */ /* 0x000fda0003f05300 */
[----:B------:R-:W-:Y:S05]  /*0cc0*/  @!P0 BRA `(.L_x_7) ;  /* 0x0000000000088947 */ /* 0x000fea0003800000 */
[----:B------:R0:W5:Y:S01]  /*0cd0*/  LD.E R153, desc[UR36][R4.64] ;  /* 0x0000002404997980 */ /* 0x000162000c101900 */
[----:B------:R-:W-:Y:S05]  /*0ce0*/  BRA `(.L_x_8) ;  /* 0x0000000000247947 */ /* 0x000fea0003800000 */
.L_x_7:
[----:B------:R-:W-:Y:S02]  /*0cf0*/  ULDC.64 UR4, c[0x0][0x588] ;  /* 0x0001620000047ab9 */ /* 0x000fe40000000a00 */
[----:B------:R-:W-:-:S04]  /*0d00*/  ISETP.NE.U32.AND P0, PT, RZ, UR4, PT ;  /* 0x00000004ff007c0c */ /* 0x000fc8000bf05070 */
[----:B------:R-:W-:-:S13]  /*0d10*/  ISETP.NE.AND.EX P0, PT, RZ, UR5, PT, P0 ;  /* 0x00000005ff007c0c */ /* 0x000fda000bf05300 */
[----:B------:R-:W-:Y:S05]  /*0d20*/  @!P0 BRA `(.L_x_9) ;  /* 0x00000000000c8947 */ /* 0x000fea0003800000 */
[----:B------:R-:W0:Y:S02]  /*0d30*/  LDC.64 R4, c[0x0][0x588] ;  /* 0x00016200ff047b82 */ /* 0x000e240000000a00 */
[----:B0-----:R1:W5:Y:S01]  /*0d40*/  LDG.E R153, desc[UR36][R4.64] ;  /* 0x0000002404997981 */ /* 0x001362000c1e1900 */
[----:B------:R-:W-:Y:S05]  /*0d50*/  BRA `(.L_x_8) ;  /* 0x0000000000087947 */ /* 0x000fea0003800000 */
.L_x_9:
[----:B------:R-:W-:Y:S02]  /*0d60*/  ULDC UR4, c[0x0][0x580] ;  /* 0x0001600000047ab9 */ /* 0x000fe40000000800 */
[----:B------:R-:W-:-:S07]  /*0d70*/  IMAD.U32 R153, RZ, RZ, UR4 ;  /* 0x00000004ff997e24 */ /* 0x000fce000f8e00ff */
.L_x_8:
[----:B------:R-:W-:Y:S02]  /*0d80*/  ULDC.64 UR4, c[0x0][0x5a0] ;  /* 0x0001680000047ab9 */ /* 0x000fe40000000a00 */
[----:B------:R-:W-:-:S04]  /*0d90*/  ISETP.NE.U32.AND P0, PT, RZ, UR4, PT ;  /* 0x00000004ff007c0c */ /* 0x000fc8000bf05070 */
[----:B------:R-:W-:-:S13]  /*0da0*/  ISETP.NE.AND.EX P0, PT, RZ, UR5, PT, P0 ;  /* 0x00000005ff007c0c */ /* 0x000fda000bf05300 */
[----:B------:R-:W-:Y:S05]  /*0db0*/  @!P0 BRA `(.L_x_10) ;  /* 0x00000000001c8947 */ /* 0x000fea0003800000 */
[----:B01----:R-:W0:Y:S02]  /*0dc0*/  LDC.64 R4, c[0x0][0x5a0] ;  /* 0x00016800ff047b82 */ /* 0x003e240000000a00 */
[----:B0-----:R-:W2:Y:S02]  /*0dd0*/  LDG.E.64 R4, desc[UR36][R4.64] ;  /* 0x0000002404047981 */ /* 0x001ea4000c1e1b00 */
[----:B--2---:R-:W-:-:S04]  /*0de0*/  ISETP.NE.U32.AND P0, PT, R4, RZ, PT ;  /* 0x000000ff0400720c */ /* 0x004fc80003f05070 */
[----:B------:R-:W-:-:S13]  /*0df0*/  ISETP.NE.AND.EX P0, PT, R5, RZ, PT, P0 ;  /* 0x000000ff0500720c */ /* 0x000fda0003f05300 */
[----:B------:R-:W-:Y:S05]  /*0e00*/  @!P0 BRA `(.L_x_10) ;  /* 0x0000000000088947 */ /* 0x000fea0003800000 */
[----:B------:R0:W5:Y:S01]  /*0e10*/  LD.E R154, desc[UR36][R4.64] ;  /* 0x00000024049a7980 */ /* 0x000162000c101900 */
[----:B------:R-:W-:Y:S05]  /*0e20*/  BRA `(.L_x_11) ;  /* 0x0000000000247947 */ /* 0x000fea0003800000 */
.L_x_10:
[----:B------:R-:W-:Y:S02]  /*0e30*/  ULDC.64 UR4, c[0x0][0x590] ;  /* 0x0001640000047ab9 */ /* 0x000fe40000000a00 */
[----:B------:R-:W-:-:S04]  /*0e40*/  ISETP.NE.U32.AND P0, PT, RZ, UR4, PT ;  /* 0x00000004ff007c0c */ /* 0x000fc8000bf05070 */
[----:B------:R-:W-:-:S13]  /*0e50*/  ISETP.NE.AND.EX P0, PT, RZ, UR5, PT, P0 ;  /* 0x00000005ff007c0c */ /* 0x000fda000bf05300 */
[----:B------:R-:W-:Y:S05]  /*0e60*/  @!P0 BRA `(.L_x_12) ;  /* 0x00000000000c8947 */ /* 0x000fea0003800000 */
[----:B------:R-:W2:Y:S02]  /*0e70*/  LDC.64 R154, c[0x0][0x590] ;  /* 0x00016400ff9a7b82 */ /* 0x000ea40000000a00 */
[----:B--2---:R2:W5:Y:S01]  /*0e80*/  LDG.E R154, desc[UR36][R154.64] ;  /* 0x000000249a9a7981 */ /* 0x004562000c1e1900 */
[----:B------:R-:W-:Y:S05]  /*0e90*/  BRA `(.L_x_11) ;  /* 0x0000000000087947 */ /* 0x000fea0003800000 */
.L_x_12:
[----:B------:R-:W-:Y:S02]  /*0ea0*/  ULDC UR4, c[0x0][0x584] ;  /* 0x0001610000047ab9 */ /* 0x000fe40000000800 */
[----:B------:R-:W-:-:S07]  /*0eb0*/  IMAD.U32 R154, RZ, RZ, UR4 ;  /* 0x00000004ff9a7e24 */ /* 0x000fce000f8e00ff */
.L_x_11:
[----:B------:R-:W-:-:S13]  /*0ec0*/  LOP3.LUT P0, RZ, R0, 0xff, RZ, 0xc0, !PT ;  /* 0x000000ff00ff7812 */ /* 0x000fda000780c0ff */
[----:B------:R-:W-:Y:S05]  /*0ed0*/  @!P0 EXIT ;  /* 0x000000000000894d */ /* 0x000fea0003800000 */
[----:B------:R-:W-:Y:S01]  /*0ee0*/  ULDC UR4, c[0x0][0x28c] ;  /* 0x0000a30000047ab9 */ /* 0x000fe20000000800 */
[----:B------:R-:W-:Y:S01]  /*0ef0*/  UMOV UR38, URZ ;  /* 0x0000003f00267c82 */ /* 0x000fe20008000000 */
[----:B------:R-:W-:Y:S01]  /*0f00*/  UIADD3 UR4, UR4, 0x3f, URZ ;  /* 0x0000003f04047890 */ /* 0x000fe2000fffe03f */
[----:B------:R-:W-:-:S03]  /*0f10*/  UMOV UR39, URZ ;  /* 0x0000003f00277c82 */ /* 0x000fc60008000000 */
[----:B------:R-:W-:-:S04]  /*0f20*/  USHF.R.S32.HI UR5, URZ, 0x1f, UR4 ;  /* 0x0000001f3f057899 */ /* 0x000fc80008011404 */
[----:B------:R-:W-:-:S04]  /*0f30*/  ULEA.HI UR5, UR5, UR4, URZ, 0x6 ;  /* 0x0000000405057291 */ /* 0x000fc8000f8f303f */
[----:B------:R-:W-:-:S12]  /*0f40*/  USHF.R.S32.HI UR40, URZ, 0x6, UR5 ;  /* 0x000000063f287899 */ /* 0x000fd80008011405 */
.L_x_290:
[----:B------:R-:W-:Y:S01]  /*0f50*/  LOP3.LUT R0, R18, 0x80, RZ, 0xc0, !PT ;  /* 0x0000008012007812 */ /* 0x000fe200078ec0ff */
[----:B---3--:R-:W3:Y:S01]  /*0f60*/  S2UR UR7, SR_CgaCtaId ;  /* 0x00000000000779c3 */ /* 0x008ee20000008800 */
[----:B------:R-:W-:Y:S02]  /*0f70*/  UMOV UR6, 0x400 ;  /* 0x0000040000067882 */ /* 0x000fe40000000000 */
[----:B------:R-:W-:-:S06]  /*0f80*/  SHF.R.U32.HI R0, RZ, 0x7, R0 ;  /* 0x00000007ff007819 */ /* 0x000fcc0000011600 */
[----:B----4-:R-:W4:Y:S01]  /*0f90*/  SHFL.IDX PT, R0, R0, RZ, 0x1f ;  /* 0x00001fff00007589 */ /* 0x010f2200000e0000 */
[----:B---3--:R-:W-:Y:S01]  /*0fa0*/  ULEA UR6, UR7, UR6, 0x18 ;  /* 0x0000000607067291 */ /* 0x008fe2000f8ec03f */
[----:B----4-:R-:W-:-:S13]  /*0fb0*/  R2UR UR4, R0 ;  /* 0x00000000000472ca */ /* 0x010fda00000e0000 */
[----:B------:R-:W-:-:S04]  /*0fc0*/  ULEA.HI UR5, UR4, UR4, URZ, 0x1 ;  /* 0x0000000404057291 */ /* 0x000fc8000f8f083f */
[----:B------:R-:W-:-:S04]  /*0fd0*/  ULOP3.LUT UR5, UR5, 0xffffe, URZ, 0xc0, !UPT ;  /* 0x000ffffe05057892 */ /* 0x000fc8000f8ec03f */
[----:B------:R-:W-:-:S03]  /*0fe0*/  UIADD3 UR5, UR4, -UR5, URZ ;  /* 0x8000000504057290 */ /* 0x000fc6000fffe03f */
[----:B------:R-:W-:Y:S01]  /*0ff0*/  ULDC UR4, c[0x0][0x28c] ;  /* 0x0000a30000047ab9 */ /* 0x000fe20000000800 */
[----:B------:R-:W-:Y:S01]  /*1000*/  ULEA UR5, UR5, UR6, 0xc ;  /* 0x0000000605057291 */ /* 0x000fe2000f8e603f */
[----:B------:R-:W-:-:S03]  /*1010*/  ISETP.LT.AND P0, PT, RZ, UR4, PT ;  /* 0x00000004ff007c0c */ /* 0x000fc6000bf01270 */
[----:B------:R-:W-:-:S04]  /*1020*/  UIADD3 UR5, UR5, 0x100, URZ ;  /* 0x0000010005057890 */ /* 0x000fc8000fffe03f */
[----:B------:R-:W-:-:S04]  /*1030*/  USHF.R.U32.HI UR5, URZ, 0x4, UR5 ;  /* 0x000000043f057899 */ /* 0x000fc80008011605 */
[----:B------:R-:W-:Y:S02]  /*1040*/  ULOP3.LUT UR41, UR5, 0x3fff, URZ, 0xc0, !UPT ;  /* 0x00003fff05297892 */ /* 0x000fe4000f8ec03f */
[----:B------:R-:W-:Y:S10]  /*1050*/  @P0 BRA `(.L_x_13) ;  /* 0x0000000000400947 */ /* 0x000ff40003800000 */
[----:B------:R-:W-:Y:S01]  /*1060*/  MOV R0, 0x0 ;  /* 0x0000000000007802 */ /* 0x000fe20000000f00 */
[----:B------:R-:W-:Y:S01]  /*1070*/  ULDC.64 UR4, c[0x4][0x68] ;  /* 0x01001a0000047ab9 */ /* 0x000fe20000000a00 */
[----:B------:R-:W-:Y:S01]  /*1080*/  ULDC.64 UR6, c[0x4][0x8] ;  /* 0x0100020000067ab9 */ /* 0x000fe20000000a00 */
[----:B01----:R-:W-:Y:S01]  /*1090*/  IMAD.U32 R4, RZ, RZ, UR4 ;  /* 0x00000004ff047e24 */ /* 0x003fe2000f8e00ff */
[----:B------:R0:W1:Y:S01]  /*10a0*/  LDC.64 R14, c[0x4][R0] ;  /* 0x01000000000e7b82 */ /* 0x0000620000000a00 */
[----:B------:R-:W-:Y:S01]  /*10b0*/  IMAD.U32 R5, RZ, RZ, UR5 ;  /* 0x00000005ff057e24 */ /* 0x000fe2000f8e00ff */
[----:B------:R-:W-:Y:S01]  /*10c0*/  ULDC.64 UR4, c[0x4][0x70] ;  /* 0x01001c0000047ab9 */ /* 0x000fe20000000a00 */
[----:B------:R-:W-:Y:S02]  /*10d0*/  IMAD.U32 R10, RZ, RZ, UR6 ;  /* 0x00000006ff0a7e24 */ /* 0x000fe4000f8e00ff */
[----:B------:R-:W-:Y:S02]  /*10e0*/  IMAD.U32 R6, RZ, RZ, UR4 ;  /* 0x00000004ff067e24 */ /* 0x000fe4000f8e00ff */
[----:B------:R-:W-:-:S02]  /*10f0*/  IMAD.U32 R7, RZ, RZ, UR5 ;  /* 0x00000005ff077e24 */ /* 0x000fc4000f8e00ff */
[----:B------:R-:W-:Y:S02]  /*1100*/  IMAD.U32 R11, RZ, RZ, UR7 ;  /* 0x00000007ff0b7e24 */ /* 0x000fe4000f8e00ff */
[----:B------:R-:W-:Y:S02]  /*1110*/  IMAD.MOV.U32 R8, RZ, RZ, 0x1e1 ;  /* 0x000001e1ff087424 */ /* 0x000fe400078e00ff */
[----:B------:R-:W-:Y:S02]  /*1120*/  IMAD.MOV.U32 R12, RZ, RZ, 0x1 ;  /* 0x00000001ff0c7424 */ /* 0x000fe400078e00ff */
[----:B0-----:R-:W-:-:S07]  /*1130*/  IMAD.MOV.U32 R13, RZ, RZ, RZ ;  /* 0x000000ffff0d7224 */ /* 0x001fce00078e00ff */
[----:B------:R-:W-:-:S07]  /*1140*/  LEPC R20, `(.L_x_13) ;  /* 0x000000001014794e */ /* 0x000fce0000000000 */
[----:B-12--5:R-:W-:Y:S05]  /*1150*/  CALL.ABS.NOINC R14 ;  /* 0x000000000e007343 */ /* 0x026fea0003c00000 */
.L_x_13:
[----:B------:R-:W-:-:S04]  /*1160*/  LOP3.LUT R0, R19, 0x1, RZ, 0xfc, !PT ;  /* 0x0000000113007812 */ /* 0x000fc800078efcff */
[----:B------:R-:W-:-:S13]  /*1170*/  ISETP.NE.AND P0, PT, R0, 0x3, PT ;  /* 0x000000030000780c */ /* 0x000fda0003f05270 */
[----:B------:R-:W-:Y:S05]  /*1180*/  @!P0 BRA `(.L_x_14) ;  /* 0x0000000000048947 */ /* 0x000fea0003800000 */
[----:B------:R-:W-:Y:S01]  /*1190*/  BPT.TRAP 0x1 ;  /* 0x000000040000795c */ /* 0x000fe20000300000 */
.L_x_14:
[----:B------:R-:W3:Y:S01]  /*11a0*/  S2UR UR5, SR_CgaCtaId ;  /* 0x00000000000579c3 */ /* 0x000ee20000008800 */
[----:B------:R-:W-:Y:S01]  /*11b0*/  UMOV UR4, 0x400 ;  /* 0x0000040000047882 */ /* 0x000fe20000000000 */
[----:B------:R-:W-:Y:S02]  /*11c0*/  IMAD.U32 R0, RZ, RZ, UR38 ;  /* 0x00000026ff007e24 */ /* 0x000fe4000f8e00ff */
[----:B------:R-:W-:-:S03]  /*11d0*/  IMAD.U32 R3, RZ, RZ, UR39 ;  /* 0x00000027ff037e24 */ /* 0x000fc6000f8e00ff */
[----:B------:R-:W-:Y:S01]  /*11e0*/  SHF.L.U32 R0, R0, 0x1f, RZ ;  /* 0x0000001f00007819 */ /* 0x000fe200000006ff */
[----:B---3--:R-:W-:-:S06]  /*11f0*/  ULEA UR4, UR5, UR4, 0x18 ;  /* 0x0000000405047291 */ /* 0x008fcc000f8ec03f */
[----:B------:R-:W-:-:S04]  /*1200*/  IMAD.U32 R6, RZ, RZ, UR4 ;  /* 0x00000004ff067e24 */ /* 0x000fc8000f8e00ff */
[----:B------:R-:W-:-:S04]  /*1210*/  IMAD R3, R3, 0x8, R6 ;  /* 0x0000000803037824 */ /* 0x000fc800078e0206 */
[----:B------:R3:W4:Y:S01]  /*1220*/  SYNCS.PHASECHK.TRANS64.TRYWAIT P1, [R3+URZ], R0 ;  /* 0x00000000030075a7 */ /* 0x000722000802017f */
[----:B------:R-:W-:Y:S05]  /*1230*/  @!P0 BRA `(.L_x_15) ;  /* 0x0000000000048947 */ /* 0x000fea0003800000 */
[----:B------:R-:W-:Y:S01]  /*1240*/  BPT.TRAP 0x1 ;  /* 0x000000040000795c */ /* 0x000fe20000300000 */
.L_x_15:
[----:B----4-:R-:W-:Y:S05]  /*1250*/  @P1 BRA `(.L_x_16) ;  /* 0x0000000000081947 */ /* 0x010fea0003800000 */
[----:B------:R-:W4:Y:S02]  /*1260*/  SYNCS.PHASECHK.TRANS64.TRYWAIT P1, [R3+URZ], R0 ;  /* 0x00000000030075a7 */ /* 0x000f24000802017f */
[----:B----4-:R-:W-:Y:S05]  /*1270*/  @!P1 BRA `(.L_x_17) ;  /* 0x0000008800409947 */ /* 0x010fea0003800000 */
.L_x_16:
[----:B------:R-:W-:-:S04]  /*1280*/  UISETP.LT.AND UP0, UPT, UR40, 0x1, UPT ;  /* 0x000000012800788c */ /* 0x000fc8000bf01270 */
[----:B------:R-:W-:-:S06]  /*1290*/  USEL UR4, UR40, 0x1, UP0 ;  /* 0x0000000128047887 */ /* 0x000fcc0008000000 */
[----:B---34-:R-:W-:Y:S01]  /*12a0*/  IMAD.U32 R0, RZ, RZ, UR4 ;  /* 0x00000004ff007e24 */ /* 0x018fe2000f8e00ff */
[----:B------:R-:W-:Y:S05]  /*12b0*/  WARPSYNC.ALL ;  /* 0x0000000000007948 */ /* 0x000fea0003800000 */
[----:B------:R-:W-:-:S04]  /*12c0*/  IADD3 R0, -R0, UR40, RZ ;  /* 0x0000002800007c10 */ /* 0x000fc8000fffe1ff */
[----:B------:R-:W-:Y:S02]  /*12d0*/  ISETP.GE.AND P1, PT, R0, 0x1, PT ;  /* 0x000000010000780c */ /* 0x000fe40003f26270 */
[----:B------:R-:W-:Y:S01]  /*12e0*/  R2UR UR4, R6 ;  /* 0x00000000060472ca */ /* 0x000fe200000e0000 */
[----:B------:R-:W-:Y:S01]  /*12f0*/  ULOP3.LUT UR41, UR41, 0x10000, URZ, 0xfc, !UPT ;  /* 0x0001000029297892 */ /* 0x000fe2000f8efc3f */
[----:B------:R-:W-:Y:S01]  /*1300*/  WARPGROUP.ARRIVE ;  /* 0x00000000000079c5 */ /* 0x000fe20000000000 */
[----:B------:R-:W-:Y:S01]  /*1310*/  UMOV UR5, 0x80000020 ;  /* 0x8000002000057882 */ /* 0x000fe20000000000 */
[----:B------:R-:W-:-:S09]  /*1320*/  UMOV UR7, 0x80000020 ;  /* 0x8000002000077882 */ /* 0x000fd20000000000 */
[----:B------:R-:W-:-:S04]  /*1330*/  UIADD3 UR4, UR4, 0xa100, URZ ;  /* 0x0000a10004047890 */ /* 0x000fc8000fffe03f */
[----:B------:R-:W-:-:S04]  /*1340*/  USHF.R.U32.HI UR4, URZ, 0x4, UR4 ;  /* 0x000000043f047899 */ /* 0x000fc80008011604 */
[----:B------:R-:W-:-:S04]  /*1350*/  ULOP3.LUT UR4, UR4, 0x3fff, URZ, 0xc0, !UPT ;  /* 0x00003fff04047892 */ /* 0x000fc8000f8ec03f */
[----:B------:R-:W-:Y:S02]  /*1360*/  ULOP3.LUT UR9, UR4, 0x10000, URZ, 0xfc, !UPT ;  /* 0x0001000004097892 */ /* 0x000fe4000f8efc3f */
[----:B------:R-:W-:Y:S02]  /*1370*/  ULEA UR4, UR39, UR41, 0x9 ;  /* 0x0000002927047291 */ /* 0x000fe4000f8e483f */
[----:B------:R-:W-:-:S09]  /*1380*/  ULEA UR6, UR39, UR9, 0xa ;  /* 0x0000000927067291 */ /* 0x000fd2000f8e503f */
[----:B------:R-:W-:Y:S01]  /*1390*/  IGMMA.64x256x32.S8.S8 R24, gdesc[UR4], RZ, !UPT, gsb0 ;  /* 0x06600000041879f1 */ /* 0x000fe2000c0410ff */
[----:B------:R-:W-:Y:S02]  /*13a0*/  UIADD3 UR4, UR4, 0x2, URZ ;  /* 0x0000000204047890 */ /* 0x000fe4000fffe03f */
[----:B------:R-:W-:Y:S01]  /*13b0*/  UIADD3 UR6, UR6, 0x2, URZ ;  /* 0x0000000206067890 */ /* 0x000fe2000fffe03f */
[----:B------:R-:W-:Y:S01]  /*13c0*/  UMOV UR5, 0x80000020 ;  /* 0x8000002000057882 */ /* 0x000fe20000000000 */
[----:B------:R-:W-:Y:S01]  /*13d0*/  UMOV UR7, 0x80000020 ;  /* 0x8000002000077882 */ /* 0x000fe20000000000 */
[----:B------:R-:W-:Y:S02]  /*13e0*/  WARPGROUP.DEPBAR.LE gsb0, 0x0 ;  /* 0x00008000000079c5 */ /* 0x000fe40000010000 */
[----:B------:R-:W-:-:S06]  /*13f0*/  WARPGROUP.ARRIVE ;  /* 0x00000000000079c5 */ /* 0x000fcc0000000000 */
[----:B------:R-:W-:Y:S03]  /*1400*/  IGMMA.64x256x32.S8.S8 R24, gdesc[UR4], R24, gsb0 ;  /* 0x06600000041879f1 */ /* 0x000fe60008041018 */
[----:B------:R-:W-:Y:S02]  /*1410*/  WARPGROUP.DEPBAR.LE gsb0, 0x0 ;  /* 0x00008000000079c5 */ /* 0x000fe40000010000 */
[----:B------:R-:W-:Y:S05]  /*1420*/  @!P1 BRA `(.L_x_18) ;  /* 0x0000000000e09947 */ /* 0x000fea0003800000 */
[----:B------:R-:W-:Y:S02]  /*1430*/  UIADD3 UR4, UR39, 0x1, URZ ;  /* 0x0000000127047890 */ /* 0x000fe4000fffe03f */
[----:B------:R-:W-:Y:S02]  /*1440*/  IMAD.U32 R3, RZ, RZ, UR39 ;  /* 0x00000027ff037e24 */ /* 0x000fe4000f8e00ff */
[----:B------:R-:W-:-:S04]  /*1450*/  UISETP.NE.AND UP0, UPT, UR4, 0x5, UPT ;  /* 0x000000050400788c */ /* 0x000fc8000bf05270 */
[----:B------:R-:W-:Y:S02]  /*1460*/  USEL UR5, URZ, 0x1, UP0 ;  /* 0x000000013f057887 */ /* 0x000fe40008000000 */
[----:B------:R-:W-:Y:S02]  /*1470*/  USEL UR8, UR4, URZ, UP0 ;  /* 0x0000003f04087287 */ /* 0x000fe40008000000 */
[----:B------:R-:W-:-:S06]  /*1480*/  ULOP3.LUT UR5, UR38, UR5, URZ, 0x3c, !UPT ;  /* 0x0000000526057292 */ /* 0x000fcc000f8e3c3f */
[----:B------:R-:W-:-:S07]  /*1490*/  IMAD.U32 R7, RZ, RZ, UR5 ;  /* 0x00000005ff077e24 */ /* 0x000fce000f8e00ff */
.L_x_25:
[----:B------:R-:W-:Y:S05]  /*14a0*/  @!P0 BRA `(.L_x_19) ;  /* 0x0000000000048947 */ /* 0x000fea0003800000 */
[----:B------:R-:W-:Y:S01]  /*14b0*/  BPT.TRAP 0x1 ;  /* 0x000000040000795c */ /* 0x000fe20000300000 */
.L_x_19:
[----:B------:R-:W3:Y:S01]  /*14c0*/  S2UR UR5, SR_CgaCtaId ;  /* 0x00000000000579c3 */ /* 0x000ee20000008800 */
[----:B------:R-:W-:Y:S01]  /*14d0*/  UMOV UR4, 0x400 ;  /* 0x0000040000047882 */ /* 0x000fe20000000000 */
[----:B01----:R-:W-:Y:S01]  /*14e0*/  IMAD.U32 R5, RZ, RZ, UR8 ;  /* 0x00000008ff057e24 */ /* 0x003fe2000f8e00ff */
[----:B------:R-:W-:Y:S01]  /*14f0*/  SHF.L.U32 R4, R7, 0x1f, RZ ;  /* 0x0000001f07047819 */ /* 0x000fe200000006ff */
[----:B---3--:R-:W-:-:S06]  /*1500*/  ULEA UR4, UR5, UR4, 0x18 ;  /* 0x0000000405047291 */ /* 0x008fcc000f8ec03f */
[----:B------:R-:W-:-:S04]  /*1510*/  IMAD.U32 R6, RZ, RZ, UR4 ;  /* 0x00000004ff067e24 */ /* 0x000fc8000f8e00ff */
[----:B------:R-:W-:-:S04]  /*1520*/  IMAD R5, R5, 0x8, R6 ;  /* 0x0000000805057824 */ /* 0x000fc800078e0206 */
[----:B------:R0:W1:Y:S01]  /*1530*/  SYNCS.PHASECHK.TRANS64.TRYWAIT P1, [R5+URZ], R4 ;  /* 0x00000004050075a7 */ /* 0x000062000802017f */
[----:B------:R-:W-:Y:S05]  /*1540*/  @!P0 BRA `(.L_x_20) ;  /* 0x0000000000048947 */ /* 0x000fea0003800000 */
[----:B------:R-:W-:Y:S01]  /*1550*/  BPT.TRAP 0x1 ;  /* 0x000000040000795c */ /* 0x000fe20000300000 */
.L_x_20:
[----:B-1----:R-:W-:Y:S05]  /*1560*/  @P1 BRA `(.L_x_21) ;  /* 0x0000000000081947 */ /* 0x002fea0003800000 */
[----:B------:R-:W1:Y:S02]  /*1570*/  SYNCS.PHASECHK.TRANS64.TRYWAIT P1, [R5+URZ], R4 ;  /* 0x00000004050075a7 */ /* 0x000e64000802017f */
[----:B-1----:R-:W-:Y:S05]  /*1580*/  @!P1 BRA `(.L_x_22) ;  /* 0x0000008400909947 */ /* 0x002fea0003800000 */
.L_x_21:
[----:B------:R-:W-:Y:S01]  /*1590*/  ULEA UR4, UR8, UR41, 0x9 ;  /* 0x0000002908047291 */ /* 0x000fe2000f8e483f */
[----:B------:R-:W-:Y:S01]  /*15a0*/  WARPGROUP.ARRIVE ;  /* 0x00000000000079c5 */ /* 0x000fe20000000000 */
[----:B------:R-:W-:Y:S01]  /*15b0*/  ULEA UR6, UR8, UR9, 0xa ;  /* 0x0000000908067291 */ /* 0x000fe2000f8e503f */
[----:B------:R-:W-:Y:S01]  /*15c0*/  UMOV UR5, 0x80000020 ;  /* 0x8000002000057882 */ /* 0x000fe20000000000 */
[----:B------:R-:W-:-:S07]  /*15d0*/  UMOV UR7, 0x80000020 ;  /* 0x8000002000077882 */ /* 0x000fce0000000000 */
[----:B------:R-:W-:Y:S01]  /*15e0*/  IGMMA.64x256x32.S8.S8 R24, gdesc[UR4], R24, gsb0 ;  /* 0x06600000041879f1 */ /* 0x000fe20008041018 */
        /* <DEDUP_REMOVED lines=9> */
[----:B------:R-:W-:Y:S01]  /*1680*/  BPT.TRAP 0x1 ;  /* 0x000000040000795c */ /* 0x000fe20000300000 */
.L_x_23:
[----:B01----:R-:W-:Y:S01]  /*1690*/  IMAD R4, R3, 0x8, R6 ;  /* 0x0000000803047824 */ /* 0x003fe200078e0206 */
[----:B------:R-:W-:-:S03]  /*16a0*/  ISETP.GT.U32.AND P1, PT, R19, 0x1, PT ;  /* 0x000000011300780c */ /* 0x000fc60003f24070 */
[----:B------:R-:W-:-:S05]  /*16b0*/  VIADD R4, R4, 0x28 ;  /* 0x0000002804047836 */ /* 0x000fca0000000000 */
[----:B------:R-:W-:-:S04]  /*16c0*/  PRMT R4, RZ, 0x654, R4 ;  /* 0x00000654ff047816 */ /* 0x000fc80000000004 */
[----:B------:R0:W-:Y:S01]  /*16d0*/  SYNCS.ARRIVE.TRANS64.RED.A1T0 RZ, [R4+URZ], RZ ;  /* 0x000000ff04ff79a7 */ /* 0x0001e2000810043f */
[----:B------:R-:W-:Y:S05]  /*16e0*/  @P1 BRA `(.L_x_24) ;  /* 0x0000000000041947 */ /* 0x000fea0003800000 */
[----:B------:R-:W-:Y:S01]  /*16f0*/  BPT.TRAP 0x1 ;  /* 0x000000040000795c */ /* 0x000fe20000300000 */
.L_x_24:
[----:B------:R-:W-:Y:S01]  /*1700*/  UIADD3 UR8, UR8, 0x1, URZ ;  /* 0x0000000108087890 */ /* 0x000fe2000fffe03f */
[C---:B------:R-:W-:Y:S01]  /*1710*/  ISETP.GT.AND P2, PT, R0.reuse, 0x1, PT ;  /* 0x000000010000780c */ /* 0x040fe20003f44270 */
[----:B------:R-:W-:Y:S02]  /*1720*/  VIADD R3, R3, 0x1 ;  /* 0x0000000103037836 */ /* 0x000fe40000000000 */
[----:B------:R-:W-:Y:S01]  /*1730*/  UISETP.NE.AND UP0, UPT, UR8, 0x5, UPT ;  /* 0x000000050800788c */ /* 0x000fe2000bf05270 */
[----:B------:R-:W-:Y:S02]  /*1740*/  VIADD R0, R0, 0xffffffff ;  /* 0xffffffff00007836 */ /* 0x000fe40000000000 */
[C---:B------:R-:W-:Y:S01]  /*1750*/  ISETP.NE.AND P1, PT, R3.reuse, 0x5, PT ;  /* 0x000000050300780c */ /* 0x040fe20003f25270 */
[----:B------:R-:W-:Y:S02]  /*1760*/  USEL UR4, URZ, 0x1, UP0 ;  /* 0x000000013f047887 */ /* 0x000fe40008000000 */
[----:B------:R-:W-:Y:S01]  /*1770*/  USEL UR8, UR8, URZ, UP0 ;  /* 0x0000003f08087287 */ /* 0x000fe20008000000 */
[----:B------:R-:W-:-:S03]  /*1780*/  SEL R3, R3, RZ, P1 ;  /* 0x000000ff03037207 */ /* 0x000fc60000800000 */
[----:B------:R-:W-:Y:S01]  /*1790*/  LOP3.LUT R7, R7, UR4, RZ, 0x3c, !PT ;  /* 0x0000000407077c12 */ /* 0x000fe2000f8e3cff */
[----:B------:R-:W-:Y:S07]  /*17a0*/  @P2 BRA `(.L_x_25) ;  /* 0xfffffffc003c2947 */ /* 0x000fee000383ffff */
.L_x_18:
[----:B------:R-:W3:Y:S02]  /*17b0*/  LDC R0, c[0x0][0x28c] ;  /* 0x0000a300ff007b82 */ /* 0x000ee40000000800 */
[----:B---3--:R-:W-:-:S13]  /*17c0*/  ISETP.GE.AND P1, PT, R0, 0x1, PT ;  /* 0x000000010000780c */ /* 0x008fda0003f26270 */
[----:B------:R-:W-:Y:S05]  /*17d0*/  @!P1 BRA `(.L_x_26) ;  /* 0x0000000000409947 */ /* 0x000fea0003800000 */
[----:B------:R-:W-:Y:S05]  /*17e0*/  @!P0 BRA `(.L_x_27) ;  /* 0x0000000000048947 */ /* 0x000fea0003800000 */
[----:B------:R-:W-:Y:S01]  /*17f0*/  BPT.TRAP 0x1 ;  /* 0x000000040000795c */ /* 0x000fe20000300000 */
.L_x_27:
[----:B------:R-:W-:Y:S01]  /*1800*/  UISETP.LT.AND UP0, UPT, UR40, 0x1, UPT ;  /* 0x000000012800788c */ /* 0x000fe2000bf01270 */
[----:B------:R-:W-:-:S03]  /*1810*/  ISETP.GT.U32.AND P0, PT, R19, 0x1, PT ;  /* 0x000000011300780c */ /* 0x000fc60003f04070 */
[----:B------:R-:W-:-:S04]  /*1820*/  USEL UR6, UR40, 0x1, UP0 ;  /* 0x0000000128067887 */ /* 0x000fc80008000000 */
[----:B------:R-:W-:-:S04]  /*1830*/  UIADD3 UR6, UR39, UR40, -UR6 ;  /* 0x0000002827067290 */ /* 0x000fc8000fffe806 */
[----:B------:R-:W-:-:S04]  /*1840*/  UIMAD.WIDE.U32 UR4, UR6, -0x33333333, URZ ;  /* 0xcccccccd060478a5 */ /* 0x000fc8000f8e003f */
[----:B------:R-:W-:-:S04]  /*1850*/  USHF.R.U32.HI UR4, URZ, 0x2, UR5 ;  /* 0x000000023f047899 */ /* 0x000fc80008011605 */
[----:B------:R-:W-:-:S06]  /*1860*/  UIMAD UR6, UR4, -0x5, UR6 ;  /* 0xfffffffb040678a4 */ /* 0x000fcc000f8e0206 */
[----:B------:R-:W-:-:S04]  /*1870*/  IMAD.U32 R3, RZ, RZ, UR6 ;  /* 0x00000006ff037e24 */ /* 0x000fc8000f8e00ff */
[----:B------:R-:W-:-:S04]  /*1880*/  IMAD R0, R3, 0x8, R6 ;  /* 0x0000000803007824 */ /* 0x000fc800078e0206 */
[----:B------:R-:W-:-:S05]  /*1890*/  VIADD R0, R0, 0x28 ;  /* 0x0000002800007836 */ /* 0x000fca0000000000 */
[----:B------:R-:W-:-:S04]  /*18a0*/  PRMT R0, RZ, 0x654, R0 ;  /* 0x00000654ff007816 */ /* 0x000fc80000000000 */
[----:B------:R3:W-:Y:S01]  /*18b0*/  SYNCS.ARRIVE.TRANS64.RED.A1T0 RZ, [R0+URZ], RZ ;  /* 0x000000ff00ff79a7 */ /* 0x0007e2000810043f */
[----:B------:R-:W-:Y:S05]  /*18c0*/  @P0 BRA `(.L_x_26) ;  /* 0x0000000000040947 */ /* 0x000fea0003800000 */
[----:B------:R-:W-:Y:S01]  /*18d0*/  BPT.TRAP 0x1 ;  /* 0x000000040000795c */ /* 0x000fe20000300000 */
.L_x_26:
[----:B------:R-:W4:Y:S01]  /*18e0*/  LDC R9, c[0x0][0x288] ;  /* 0x0000a200ff097b82 */ /* 0x000f220000000800 */
[--C-:B---3--:R-:W-:Y:S01]  /*18f0*/  SHF.R.U32.HI R0, RZ, 0x2, R18.reuse ;  /* 0x00000002ff007819 */ /* 0x108fe20000011612 */
[----:B------:R-:W-:Y:S01]  /*1900*/  UIADD3 UR39, UR40, UR39, URZ ;  /* 0x0000002728277290 */ /* 0x000fe2000fffe03f */
[----:B01----:R-:W-:Y:S01]  /*1910*/  SHF.R.U32.HI R5, RZ, 0x7, R18 ;  /* 0x00000007ff057819 */ /* 0x003fe20000011612 */
[----:B------:R-:W-:Y:S01]  /*1920*/  ULDC UR7, c[0x0][0x284] ;  /* 0x0000a10000077ab9 */ /* 0x000fe20000000800 */
[----:B------:R-:W-:Y:S01]  /*1930*/  LOP3.LUT R4, R18, 0x60, RZ, 0xc0, !PT ;  /* 0x0000006012047812 */ /* 0x000fe200078ec0ff */
[----:B------:R-:W-:Y:S01]  /*1940*/  UISETP.GT.U32.AND UP0, UPT, UR39, 0x4, UPT ;  /* 0x000000042700788c */ /* 0x000fe2000bf04070 */
[----:B------:R-:W-:Y:S01]  /*1950*/  LOP3.LUT R3, R0, 0x7, RZ, 0xc0, !PT ;  /* 0x0000000700037812 */ /* 0x000fe200078ec0ff */
[----:B------:R-:W-:Y:S01]  /*1960*/  UISETP.GE.U32.AND UP1, UPT, UR40, 0x5, UPT ;  /* 0x000000052800788c */ /* 0x000fe2000bf26070 */
[----:B------:R-:W-:Y:S01]  /*1970*/  LOP3.LUT R0, R5, 0x1, RZ, 0xc0, !PT ;  /* 0x0000000105007812 */ /* 0x000fe200078ec0ff */
[----:B------:R-:W-:Y:S01]  /*1980*/  UISETP.LT.U32.AND UP0, UPT, UR40, 0x5, UP0 ;  /* 0x000000052800788c */ /* 0x000fe20008701070 */
[----:B------:R-:W-:Y:S01]  /*1990*/  SHF.R.U32.HI R6, RZ, 0x1, R4 ;  /* 0x00000001ff067819 */ /* 0x000fe20000011604 */
[----:B------:R-:W-:Y:S01]  /*19a0*/  IMAD.SHL.U32 R4, R18, 0x2, RZ ;  /* 0x0000000212047824 */ /* 0x000fe200078e00ff */
[----:B------:R-:W-:Y:S01]  /*19b0*/  SHF.R.S32.HI R14, RZ, 0x1f, R22 ;  /* 0x0000001fff0e7819 */ /* 0x000fe20000011416 */
[----:B------:R-:W-:Y:S01]  /*19c0*/  IMAD.SHL.U32 R8, R0, 0x40, RZ ;  /* 0x0000004000087824 */ /* 0x000fe200078e00ff */
[--C-:B------:R-:W-:Y:S01]  /*19d0*/  IADD3 R5, RZ, -R6, -R3.reuse ;  /* 0x80000006ff057210 */ /* 0x100fe20007ffe803 */
[----:B------:R-:W-:Y:S01]  /*19e0*/  ULDC.64 UR8, c[0x0][0x5d0] ;  /* 0x0001740000087ab9 */ /* 0x000fe20000000a00 */
[----:B------:R-:W-:Y:S01]  /*19f0*/  LOP3.LUT R4, R4, 0x6, RZ, 0xc0, !PT ;  /* 0x0000000604047812 */ /* 0x000fe200078ec0ff */
[----:B------:R-:W-:Y:S01]  /*1a00*/  UIMAD.WIDE.U32 UR4, UR39, -0x33333333, URZ ;  /* 0xcccccccd270478a5 */ /* 0x000fe2000f8e003f */
[----:B------:R-:W-:Y:S01]  /*1a10*/  LOP3.LUT R3, R8, 0x40, R3, 0xe2, !PT ;  /* 0x0000004008037812 */ /* 0x000fe200078ee203 */
[----:B------:R-:W-:Y:S01]  /*1a20*/  IMAD R7, R0, -0x40, R5 ;  /* 0xffffffc000077824 */ /* 0x000fe200078e0205 */
[----:B------:R-:W-:Y:S01]  /*1a30*/  LOP3.LUT R0, R18, 0x3, RZ, 0xc0, !PT ;  /* 0x0000000312007812 */ /* 0x000fe200078ec0ff */
[----:B------:R-:W-:Y:S01]  /*1a40*/  USEL UR6, URZ, 0x1, !UP0 ;  /* 0x000000013f067887 */ /* 0x000fe2000c000000 */
[----:B------:R-:W-:Y:S01]  /*1a50*/  PRMT R8, R4, 0x6540, R23 ;  /* 0x0000654004087816 */ /* 0x000fe20000000017 */
[----:B------:R-:W-:Y:S01]  /*1a60*/  IMAD.SHL.U32 R23, R23, 0x100, RZ ;  /* 0x0000010017177824 */ /* 0x000fe200078e00ff */
[----:B------:R-:W-:Y:S01]  /*1a70*/  USHF.R.U32.HI UR4, URZ, 0x2, UR5 ;  /* 0x000000023f047899 */ /* 0x000fe20008011605 */
[----:B----4-:R-:W-:Y:S01]  /*1a80*/  IMAD R12, R0, -0x2, R9 ;  /* 0xfffffffe000c7824 */ /* 0x010fe200078e0209 */
[----:B------:R-:W-:Y:S01]  /*1a90*/  ULOP3.LUT UR38, UR38, UR6, URZ, 0x3c, !UPT ;  /* 0x0000000626267292 */ /* 0x000fe2000f8e3c3f */
[----:B------:R-:W-:Y:S01]  /*1aa0*/  IMAD.SHL.U32 R0, R152, 0x80, RZ ;  /* 0x0000008098007824 */ /* 0x000fe200078e00ff */
[----:B------:R-:W-:Y:S01]  /*1ab0*/  ISETP.GE.AND P0, PT, R23, R9, PT ;  /* 0x000000091700720c */ /* 0x000fe20003f06270 */
[----:B------:R-:W-:Y:S01]  /*1ac0*/  IMAD R5, R14, UR8, RZ ;  /* 0x000000080e057c24 */ /* 0x000fe2000f8e02ff */
[--C-:B------:R-:W-:Y:S01]  /*1ad0*/  SHF.R.S32.HI R9, RZ, 0x1f, R8.reuse ;  /* 0x0000001fff097819 */ /* 0x100fe20000011408 */
[----:B------:R-:W-:Y:S01]  /*1ae0*/  IMAD.WIDE R10, R152, 0x80, RZ ;  /* 0x00000080980a7825 */ /* 0x000fe200078e02ff */
[C---:B------:R-:W-:Y:S01]  /*1af0*/  ISETP.GE.OR P0, PT, R0.reuse, UR7, P0 ;  /* 0x0000000700007c0c */ /* 0x040fe20008706670 */
[----:B------:R-:W-:Y:S01]  /*1b00*/  UIMAD UR39, UR4, -0x5, UR39 ;  /* 0xfffffffb042778a4 */ /* 0x000fe2000f8e0227 */
[----:B------:R-:W-:Y:S01]  /*1b10*/  IADD3 R160, -R0, UR7, R7 ;  /* 0x0000000700a07c10 */ /* 0x000fe2000fffe107 */
[C---:B------:R-:W-:Y:S01]  /*1b20*/  IMAD R13, R22.reuse, UR9, R5 ;  /* 0x00000009160d7c24 */ /* 0x040fe2000f8e0205 */
[----:B------:R-:W-:Y:S01]  /*1b30*/  @UP1 ULOP3.LUT UR38, UR38, 0x1, UR4, 0x78, !UPT ;  /* 0x0000000126261892 */ /* 0x000fe2000f8e7804 */
[----:B------:R-:W-:Y:S01]  /*1b40*/  IMAD.WIDE.U32 R4, R22, UR8, R8 ;  /* 0x0000000816047c25 */ /* 0x000fe2000f8e0008 */
[----:B------:R-:W-:-:S03]  /*1b50*/  LOP3.LUT R161, R10, R3, R6, 0xfe, !PT ;  /* 0x000000030aa17212 */ /* 0x000fc600078efe06 */
[----:B------:R-:W-:Y:S02]  /*1b60*/  IMAD.IADD R5, R5, 0x1, R13 ;  /* 0x0000000105057824 */ /* 0x000fe400078e020d */
[----:B------:R-:W-:Y:S02]  /*1b70*/  IMAD.IADD R0, R12, 0x1, -R23 ;  /* 0x000000010c007824 */ /* 0x000fe400078e0a17 */
[----:B------:R-:W-:Y:S01]  /*1b80*/  IMAD.MOV.U32 R152, RZ, RZ, -0x1 ;  /* 0xffffffffff987424 */ /* 0x000fe200078e00ff */
[----:B------:R-:W-:Y:S06]  /*1b90*/  @P0 BRA `(.L_x_28) ;  /* 0x0000006000a00947 */ /* 0x000fec0003800000 */
[----:B------:R-:W0:Y:S01]  /*1ba0*/  LDC.64 R12, c[0x0][0x5c8] ;  /* 0x00017200ff0c7b82 */ /* 0x000e220000000a00 */
[----:B------:R-:W-:Y:S01]  /*1bb0*/  ULDC.64 UR4, c[0x0][0x5c0] ;  /* 0x0001700000047ab9 */ /* 0x000fe20000000a00 */
[----:B------:R-:W-:Y:S01]  /*1bc0*/  BSSY B0, `(.L_x_28) ;  /* 0x0000625000007945 */ /* 0x000fe20003800000 */
[-C--:B0-----:R-:W-:Y:S02]  /*1bd0*/  IMAD R6, R11, R12.reuse, RZ ;  /* 0x0000000c0b067224 */ /* 0x081fe400078e02ff */
[----:B------:R-:W-:-:S04]  /*1be0*/  IMAD.WIDE.U32 R4, R161, R12, R4 ;  /* 0x0000000ca1047225 */ /* 0x000fc800078e0004 */
[----:B------:R-:W-:Y:S01]  /*1bf0*/  IMAD R3, R161, R13, R6 ;  /* 0x0000000da1037224 */ /* 0x000fe200078e0206 */
[----:B------:R-:W-:-:S03]  /*1c00*/  IADD3 R4, P0, R4, UR4, RZ ;  /* 0x0000000404047c10 */ /* 0x000fc6000ff1e0ff */
[----:B------:R-:W-:Y:S01]  /*1c10*/  IMAD.IADD R3, R5, 0x1, R3 ;  /* 0x0000000105037824 */ /* 0x000fe200078e0203 */
[----:B------:R-:W-:-:S04]  /*1c20*/  LEA R6, P1, R12, R4, 0x3 ;  /* 0x000000040c067211 */ /* 0x000fc800078218ff */
[----:B------:R-:W-:Y:S02]  /*1c30*/  IADD3.X R5, R3, UR5, RZ, P0, !PT ;  /* 0x0000000503057c10 */ /* 0x000fe400087fe4ff */
[----:B-----5:R-:W-:Y:S02]  /*1c40*/  ISETP.NE.AND P0, PT, R154, RZ, PT ;  /* 0x000000ff9a00720c */ /* 0x020fe40003f05270 */
[----:B------:R-:W-:-:S11]  /*1c50*/  LEA.HI.X R7, R12, R5, R13, 0x3, P1 ;  /* 0x000000050c077211 */ /* 0x000fd600008f1c0d */
[----:B------:R-:W-:Y:S05]  /*1c60*/  @!P0 BRA `(.L_x_29) ;  /* 0x0000004800608947 */ /* 0x000fea0003800000 */
[----:B------:R-:W0:Y:S01]  /*1c70*/  LDC.64 R156, c[0x0][0x5b0] ;  /* 0x00016c00ff9c7b82 */ /* 0x000e220000000a00 */
[----:B------:R-:W-:Y:S01]  /*1c80*/  ULDC.64 UR4, c[0x0][0x5b8] ;  /* 0x00016e0000047ab9 */ /* 0x000fe20000000a00 */
[----:B------:R-:W-:Y:S01]  /*1c90*/  ISETP.GE.AND P1, PT, R160, 0x1, PT ;  /* 0x00000001a000780c */ /* 0x000fe20003f26270 */
[----:B------:R-:W-:Y:S01]  /*1ca0*/  IMAD R3, R14, UR4, RZ ;  /* 0x000000040e037c24 */ /* 0x000fe2000f8e02ff */
[----:B------:R-:W-:Y:S01]  /*1cb0*/  BSSY B1, `(.L_x_30) ;  /* 0x000000e000017945 */ /* 0x000fe20003800000 */
[----:B------:R-:W-:Y:S01]  /*1cc0*/  IMAD.WIDE.U32 R20, R22, UR4, R8 ;  /* 0x0000000416147c25 */ /* 0x000fe2000f8e0008 */
[----:B------:R-:W-:Y:S02]  /*1cd0*/  ISETP.LT.OR P5, PT, R0, 0x1, !P1 ;  /* 0x000000010000780c */ /* 0x000fe40004fa1670 */
[----:B------:R-:W1:Y:S01]  /*1ce0*/  LDC.64 R158, c[0x0][0x5a8] ;  /* 0x00016a00ff9e7b82 */ /* 0x000e620000000a00 */
[----:B------:R-:W-:Y:S02]  /*1cf0*/  IMAD R3, R22, UR5, R3 ;  /* 0x0000000516037c24 */ /* 0x000fe4000f8e0203 */
[----:B------:R-:W-:-:S02]  /*1d00*/  IMAD.MOV.U32 R14, RZ, RZ, R20 ;  /* 0x000000ffff0e7224 */ /* 0x000fc400078e0014 */
[----:B------:R-:W-:Y:S02]  /*1d10*/  IMAD.IADD R15, R21, 0x1, R3 ;  /* 0x00000001150f7824 */ /* 0x000fe400078e0203 */
[-C--:B0-----:R-:W-:Y:S02]  /*1d20*/  IMAD R10, R11, R156.reuse, RZ ;  /* 0x0000009c0b0a7224 */ /* 0x081fe400078e02ff */
[----:B------:R-:W-:-:S04]  /*1d30*/  IMAD.WIDE.U32 R8, R161, R156, R14 ;  /* 0x0000009ca1087225 */ /* 0x000fc800078e000e */
[----:B------:R-:W-:Y:S01]  /*1d40*/  IMAD R13, R161, R157, R10 ;  /* 0x0000009da10d7224 */ /* 0x000fe200078e020a */
[----:B-1----:R-:W-:-:S04]  /*1d50*/  IADD3 R8, P0, R8, R158, RZ ;  /* 0x0000009e08087210 */ /* 0x002fc80007f1e0ff */
[----:B------:R-:W-:Y:S01]  /*1d60*/  IADD3.X R9, R159, R9, R13, P0, !PT ;  /* 0x000000099f097210 */ /* 0x000fe200007fe40d */
[----:B------:R-:W-:Y:S08]  /*1d70*/  @P5 BRA `(.L_x_31) ;  /* 0x0000000000045947 */ /* 0x000ff00003800000 */
[----:B--2---:R0:W5:Y:S02]  /*1d80*/  LDG.E.U8 R155, desc[UR36][R8.64] ;  /* 0x00000024089b7981 */ /* 0x004164000c1e1100 */
.L_x_31:
[----:B------:R-:W-:Y:S05]  /*1d90*/  BSYNC B1 ;  /* 0x0000000000017941 */ /* 0x000fea0003800000 */
.L_x_30:
[----:B-----5:R-:W-:Y:S01]  /*1da0*/  LOP3.LUT R3, R155, 0xffff, RZ, 0xc0, !PT ;  /* 0x0000ffff9b037812 */ /* 0x020fe200078ec0ff */
[----:B------:R-:W-:Y:S01]  /*1db0*/  IMAD.SHL.U32 R10, R156, 0x8, RZ ;  /* 0x000000089c0a7824 */ /* 0x000fe200078e00ff */
[----:B------:R-:W-:Y:S01]  /*1dc0*/  ISETP.LT.OR P2, PT, R0, 0x2, !P1 ;  /* 0x000000020000780c */ /* 0x000fe20004f41670 */
[----:B------:R-:W-:Y:S01]  /*1dd0*/  BSSY B1, `(.L_x_32) ;  /* 0x000000e000017945 */ /* 0x000fe20003800000 */
[----:B------:R-:W-:Y:S02]  /*1de0*/  PRMT R3, R3, 0x8880, RZ ;  /* 0x0000888003037816 */ /* 0x000fe400000000ff */
[----:B------:R-:W-:Y:S02]  /*1df0*/  SHF.L.U64.HI R11, R156, 0x3, R157 ;  /* 0x000000039c0b7819 */ /* 0x000fe4000001029d */
[----:B------:R-:W-:Y:S01]  /*1e00*/  ISETP.GE.AND P0, PT, R160, 0x9, PT ;  /* 0x00000009a000780c */ /* 0x000fe20003f06270 */
[----:B------:R-:W-:Y:S02]  /*1e10*/  IMAD R12, R3, R154, RZ ;  /* 0x0000009a030c7224 */ /* 0x000fe400078e02ff */
[----:B------:R-:W-:-:S04]  /*1e20*/  IMAD.WIDE.U32 R10, R161, R156, R10 ;  /* 0x0000009ca10a7225 */ /* 0x000fc800078e000a */
[----:B------:R-:W-:Y:S01]  /*1e30*/  @!P5 IMAD R3, R24, R153, R12 ;  /* 0x000000991803d224 */ /* 0x000fe200078e020c */
[----:B------:R-:W-:Y:S01]  /*1e40*/  IADD3 R10, P3, P4, R20, R158, R10 ;  /* 0x0000009e140a7210 */ /* 0x000fe20007c7e00a */
[----:B------:R-:W-:-:S03]  /*1e50*/  IMAD.IADD R13, R13, 0x1, R11 ;  /* 0x000000010d0d7824 */ /* 0x000fc600078e020b */
[----:B------:R1:W-:Y:S01]  /*1e60*/  @!P5 STG.E.U8 desc[UR36][R4.64], R3 ;  /* 0x000000030400d986 */ /* 0x0003e2000c101124 */
[----:B------:R-:W-:Y:S08]  /*1e70*/  @P2 BRA `(.L_x_33) ;  /* 0x00000000000c2947 */ /* 0x000ff00003800000 */
[----:B--2---:R-:W1:Y:S02]  /*1e80*/  LDG.E.U8 R155, desc[UR36][R8.64+0x1] ;  /* 0x00000124089b7981 */ /* 0x004e64000c1e1100 */
[----:B-1----:R-:W-:-:S05]  /*1e90*/  PRMT R3, R155, 0x8880, RZ ;  /* 0x000088809b037816 */ /* 0x002fca00000000ff */
[----:B------:R-:W-:-:S07]  /*1ea0*/  IMAD R12, R3, R154, RZ ;  /* 0x0000009a030c7224 */ /* 0x000fce00078e02ff */
.L_x_33:
[----:B------:R-:W-:Y:S05]  /*1eb0*/  BSYNC B1 ;  /* 0x0000000000017941 */ /* 0x000fea0003800000 */
.L_x_32:
[C---:B------:R-:W-:Y:S01]  /*1ec0*/  ISETP.LT.OR P5, PT, R0.reuse, 0x1, !P0 ;  /* 0x000000010000780c */ /* 0x040fe200047a1670 */
[----:B------:R-:W-:Y:S01]  /*1ed0*/  @!P2 IMAD R25, R25, R153, R12 ;  /* 0x000000991919a224 */ /* 0x000fe200078e020c */
[----:B------:R-:W-:Y:S01]  /*1ee0*/  BSSY B1, `(.L_x_34) ;  /* 0x000000a000017945 */ /* 0x000fe20003800000 */
[----:B------:R-:W-:Y:S02]  /*1ef0*/  IADD3.X R11, R15, R159, R13, P3, P4 ;  /* 0x0000009f0f0b7210 */ /* 0x000fe40001fe840d */
[C---:B------:R-:W-:Y:S01]  /*1f00*/  ISETP.LT.OR P3, PT, R0.reuse, 0x2, !P0 ;  /* 0x000000020000780c */ /* 0x040fe20004761670 */
[----:B------:R3:W-:Y:S01]  /*1f10*/  @!P2 STG.E.U8 desc[UR36][R4.64+0x1], R25 ;  /* 0x000001190400a986 */ /* 0x0007e2000c101124 */
[C---:B------:R-:W-:Y:S02]  /*1f20*/  ISETP.LT.OR P4, PT, R0.reuse, 0x9, !P1 ;  /* 0x000000090000780c */ /* 0x040fe40004f81670 */
[----:B------:R-:W-:-:S04]  /*1f30*/  ISETP.LT.OR P2, PT, R0, 0xa, !P1 ;  /* 0x0000000a0000780c */ /* 0x000fc80004f41670 */
[----:B------:R-:W-:Y:S09]  /*1f40*/  @P5 BRA `(.L_x_35) ;  /* 0x00000000000c5947 */ /* 0x000ff20003800000 */
[----:B--2---:R-:W1:Y:S02]  /*1f50*/  LDG.E.U8 R155, desc[UR36][R10.64] ;  /* 0x000000240a9b7981 */ /* 0x004e64000c1e1100 */
[----:B-1----:R-:W-:-:S05]  /*1f60*/  PRMT R3, R155, 0x8880, RZ ;  /* 0x000088809b037816 */ /* 0x002fca00000000ff */
[----:B------:R-:W-:-:S07]  /*1f70*/  IMAD R12, R3, R154, RZ ;  /* 0x0000009a030c7224 */ /* 0x000fce00078e02ff */
.L_x_35:
[----:B------:R-:W-:Y:S05]  /*1f80*/  BSYNC B1 ;  /* 0x0000000000017941 */ /* 0x000fea0003800000 */
.L_x_34:
[----:B-1----:R-:W-:Y:S01]  /*1f90*/  @!P5 IMAD R3, R26, R153, R12 ;  /* 0x000000991a03d224 */ /* 0x002fe200078e020c */
[----:B------:R-:W-:Y:S04]  /*1fa0*/  BSSY B1, `(.L_x_36) ;  /* 0x0000006000017945 */ /* 0x000fe80003800000 */
[----:B------:R1:W-:Y:S01]  /*1fb0*/  @!P5 STG.E.U8 desc[UR36][R6.64], R3 ;  /* 0x000000030600d986 */ /* 0x0003e2000c101124 */
[----:B------:R-:W-:Y:S05]  /*1fc0*/  @P3 BRA `(.L_x_37) ;  /* 0x00000000000c3947 */ /* 0x000fea0003800000 */
[----:B--2---:R-:W1:Y:S02]  /*1fd0*/  LDG.E.U8 R155, desc[UR36][R10.64+0x1] ;  /* 0x000001240a9b7981 */ /* 0x004e64000c1e1100 */
[----:B-1----:R-:W-:-:S05]  /*1fe0*/  PRMT R3, R155, 0x8880, RZ ;  /* 0x000088809b037816 */ /* 0x002fca00000000ff */
[----:B------:R-:W-:-:S07]  /*1ff0*/  IMAD R12, R3, R154, RZ ;  /* 0x0000009a030c7224 */ /* 0x000fce00078e02ff */
.L_x_37:
[----:B------:R-:W-:Y:S05]  /*2000*/  BSYNC B1 ;  /* 0x0000000000017941 */ /* 0x000fea0003800000 */
.L_x_36:
[----:B------:R-:W-:Y:S01]  /*2010*/  @!P3 IMAD R27, R27, R153, R12 ;  /* 0x000000991b1bb224 */ /* 0x000fe200078e020c */
[----:B------:R-:W-:Y:S04]  /*2020*/  BSSY B1, `(.L_x_38) ;  /* 0x0000006000017945 */ /* 0x000fe80003800000 */
[----:B------:R4:W-:Y:S01]  /*2030*/  @!P3 STG.E.U8 desc[UR36][R6.64+0x1], R27 ;  /* 0x0000011b0600b986 */ /* 0x0009e2000c101124 */
[----:B------:R-:W-:Y:S05]  /*2040*/  @P4 BRA `(.L_x_39) ;  /* 0x00000000000c4947 */ /* 0x000fea0003800000 */
[----:B--2---:R-:W1:Y:S02]  /*2050*/  LDG.E.U8 R155, desc[UR36][R8.64+0x8] ;  /* 0x00000824089b7981 */ /* 0x004e64000c1e1100 */
[----:B-1----:R-:W-:-:S05]  /*2060*/  PRMT R3, R155, 0x8880, RZ ;  /* 0x000088809b037816 */ /* 0x002fca00000000ff */
[----:B------:R-:W-:-:S07]  /*2070*/  IMAD R12, R3, R154, RZ ;  /* 0x0000009a030c7224 */ /* 0x000fce00078e02ff */
.L_x_39:
[----:B------:R-:W-:Y:S05]  /*2080*/  BSYNC B1 ;  /* 0x0000000000017941 */ /* 0x000fea0003800000 */
.L_x_38:
[----:B-1----:R-:W-:Y:S01]  /*2090*/  @!P4 IMAD R3, R28, R153, R12 ;  /* 0x000000991c03c224 */ /* 0x002fe200078e020c */
[----:B------:R-:W-:Y:S04]  /*20a0*/  BSSY B1, `(.L_x_40) ;  /* 0x0000006000017945 */ /* 0x000fe80003800000 */
[----:B------:R1:W-:Y:S01]  /*20b0*/  @!P4 STG.E.U8 desc[UR36][R4.64+0x8], R3 ;  /* 0x000008030400c986 */ /* 0x0003e2000c101124 */
[----:B------:R-:W-:Y:S05]  /*20c0*/  @P2 BRA `(.L_x_41) ;  /* 0x00000000000c2947 */ /* 0x000fea0003800000 */
[----:B--2---:R-:W1:Y:S02]  /*20d0*/  LDG.E.U8 R155, desc[UR36][R8.64+0x9] ;  /* 0x00000924089b7981 */ /* 0x004e64000c1e1100 */
[----:B-1----:R-:W-:-:S05]  /*20e0*/  PRMT R3, R155, 0x8880, RZ ;  /* 0x000088809b037816 */ /* 0x002fca00000000ff */
[----:B------:R-:W-:-:S07]  /*20f0*/  IMAD R12, R3, R154, RZ ;  /* 0x0000009a030c7224 */ /* 0x000fce00078e02ff */
.L_x_41:
[----:B------:R-:W-:Y:S05]  /*2100*/  BSYNC B1 ;  /* 0x0000000000017941 */ /* 0x000fea0003800000 */
.L_x_40:
[C---:B------:R-:W-:Y:S01]  /*2110*/  ISETP.LT.OR P4, PT, R0.reuse, 0x9, !P0 ;  /* 0x000000090000780c */ /* 0x040fe20004781670 */
[----:B------:R-:W-:Y:S01]  /*2120*/  @!P2 IMAD R29, R29, R153, R12 ;  /* 0x000000991d1da224 */ /* 0x000fe200078e020c */
[----:B------:R-:W-:Y:S01]  /*2130*/  BSSY B1, `(.L_x_42) ;  /* 0x0000009000017945 */ /* 0x000fe20003800000 */
[C---:B------:R-:W-:Y:S02]  /*2140*/  ISETP.LT.OR P3, PT, R0.reuse, 0xa, !P0 ;  /* 0x0000000a0000780c */ /* 0x040fe40004761670 */
[C---:B------:R-:W-:Y:S01]  /*2150*/  ISETP.LT.OR P5, PT, R0.reuse, 0x11, !P1 ;  /* 0x000000110000780c */ /* 0x040fe20004fa1670 */
[----:B------:R0:W-:Y:S01]  /*2160*/  @!P2 STG.E.U8 desc[UR36][R4.64+0x9], R29 ;  /* 0x0000091d0400a986 */ /* 0x0001e2000c101124 */
[----:B------:R-:W-:-:S06]  /*2170*/  ISETP.LT.OR P2, PT, R0, 0x12, !P1 ;  /* 0x000000120000780c */ /* 0x000fcc0004f41670 */
[----:B------:R-:W-:Y:S07]  /*2180*/  @P4 BRA `(.L_x_43) ;  /* 0x00000000000c4947 */ /* 0x000fee0003800000 */
[----:B--2---:R-:W1:Y:S02]  /*2190*/  LDG.E.U8 R155, desc[UR36][R10.64+0x8] ;  /* 0x000008240a9b7981 */ /* 0x004e64000c1e1100 */
[----:B-1----:R-:W-:-:S05]  /*21a0*/  PRMT R3, R155, 0x8880, RZ ;  /* 0x000088809b037816 */ /* 0x002fca00000000ff */
[----:B------:R-:W-:-:S07]  /*21b0*/  IMAD R12, R3, R154, RZ ;  /* 0x0000009a030c7224 */ /* 0x000fce00078e02ff */
.L_x_43:
[----:B------:R-:W-:Y:S05]  /*21c0*/  BSYNC B1 ;  /* 0x0000000000017941 */ /* 0x000fea0003800000 */
.L_x_42:
[----:B-1----:R-:W-:Y:S01]  /*21d0*/  @!P4 IMAD R3, R30, R153, R12 ;  /* 0x000000991e03c224 */ /* 0x002fe200078e020c */
[----:B------:R-:W-:Y:S04]  /*21e0*/  BSSY B1, `(.L_x_44) ;  /* 0x0000006000017945 */ /* 0x000fe80003800000 */
[----:B------:R1:W-:Y:S01]  /*21f0*/  @!P4 STG.E.U8 desc[UR36][R6.64+0x8], R3 ;  /* 0x000008030600c986 */ /* 0x0003e2000c101124 */
[----:B------:R-:W-:Y:S05]  /*2200*/  @P3 BRA `(.L_x_45) ;  /* 0x00000000000c3947 */ /* 0x000fea0003800000 */
[----:B--2---:R-:W1:Y:S02]  /*2210*/  LDG.E.U8 R155, desc[UR36][R10.64+0x9] ;  /* 0x000009240a9b7981 */ /* 0x004e64000c1e1100 */
[----:B-1----:R-:W-:-:S05]  /*2220*/  PRMT R3, R155, 0x8880, RZ ;  /* 0x000088809b037816 */ /* 0x002fca00000000ff */
[----:B------:R-:W-:-:S07]  /*2230*/  IMAD R12, R3, R154, RZ ;  /* 0x0000009a030c7224 */ /* 0x000fce00078e02ff */
.L_x_45:
[----:B------:R-:W-:Y:S05]  /*2240*/  BSYNC B1 ;  /* 0x0000000000017941 */ /* 0x000fea0003800000 */
.L_x_44:
[----:B------:R-:W-:Y:S01]  /*2250*/  @!P3 IMAD R31, R31, R153, R12 ;  /* 0x000000991f1fb224 */ /* 0x000fe200078e020c */
[----:B------:R-:W-:Y:S04]  /*2260*/  BSSY B1, `(.L_x_46) ;  /* 0x0000006000017945 */ /* 0x000fe80003800000 */
[----:B------:R0:W-:Y:S01]  /*2270*/  @!P3 STG.E.U8 desc[UR36][R6.64+0x9], R31 ;  /* 0x0000091f0600b986 */ /* 0x0001e2000c101124 */
[----:B------:R-:W-:Y:S05]  /*2280*/  @P5 BRA `(.L_x_47) ;  /* 0x00000000000c5947 */ /* 0x000fea0003800000 */
[----:B--2---:R-:W1:Y:S02]  /*2290*/  LDG.E.U8 R155, desc[UR36][R8.64+0x10] ;  /* 0x00001024089b7981 */ /* 0x004e64000c1e1100 */
[----:B-1----:R-:W-:-:S05]  /*22a0*/  PRMT R3, R155, 0x8880, RZ ;  /* 0x000088809b037816 */ /* 0x002fca00000000ff */
[----:B------:R-:W-:-:S07]  /*22b0*/  IMAD R12, R3, R154, RZ ;  /* 0x0000009a030c7224 */ /* 0x000fce00078e02ff */
.L_x_47:
[----:B------:R-:W-:Y:S05]  /*22c0*/  BSYNC B1 ;  /* 0x0000000000017941 */ /* 0x000fea0003800000 */
.L_x_46:
[----:B-1----:R-:W-:Y:S01]  /*22d0*/  @!P5 IMAD R3, R32, R153, R12 ;  /* 0x000000992003d224 */ /* 0x002fe200078e020c */
[----:B------:R-:W-:Y:S04]  /*22e0*/  BSSY B1, `(.L_x_48) ;  /* 0x0000006000017945 */ /* 0x000fe80003800000 */
[----:B------:R1:W-:Y:S01]  /*22f0*/  @!P5 STG.E.U8 desc[UR36][R4.64+0x10], R3 ;  /* 0x000010030400d986 */ /* 0x0003e2000c101124 */
[----:B------:R-:W-:Y:S05]  /*2300*/  @P2 BRA `(.L_x_49) ;  /* 0x00000000000c2947 */ /* 0x000fea0003800000 */
[----:B--2---:R-:W1:Y:S02]  /*2310*/  LDG.E.U8 R155, desc[UR36][R8.64+0x11] ;  /* 0x00001124089b7981 */ /* 0x004e64000c1e1100 */
[----:B-1----:R-:W-:-:S05]  /*2320*/  PRMT R3, R155, 0x8880, RZ ;  /* 0x000088809b037816 */ /* 0x002fca00000000ff */
[----:B------:R-:W-:-:S07]  /*2330*/  IMAD R12, R3, R154, RZ ;  /* 0x0000009a030c7224 */ /* 0x000fce00078e02ff */
.L_x_49:
[----:B------:R-:W-:Y:S05]  /*2340*/  BSYNC B1 ;  /* 0x0000000000017941 */ /* 0x000fea0003800000 */
.L_x_48:
        /* <DEDUP_REMOVED lines=11> */
.L_x_51:
[----:B------:R-:W-:Y:S05]  /*2400*/  BSYNC B1 ;  /* 0x0000000000017941 */ /* 0x000fea0003800000 */
.L_x_50:
[----:B-1----:R-:W-:Y:S01]  /*2410*/  @!P4 IMAD R3, R34, R153, R12 ;  /* 0x000000992203c224 */ /* 0x002fe200078e020c */
[----:B------:R-:W-:Y:S04]  /*2420*/  BSSY B1, `(.L_x_52) ;  /* 0x0000006000017945 */ /* 0x000fe80003800000 */
[----:B------:R1:W-:Y:S01]  /*2430*/  @!P4 STG.E.U8 desc[UR36][R6.64+0x10], R3 ;  /* 0x000010030600c986 */ /* 0x0003e2000c101124 */
[----:B------:R-:W-:Y:S05]  /*2440*/  @P3 BRA `(.L_x_53) ;  /* 0x00000000000c3947 */ /* 0x000fea0003800000 */
[----:B--2---:R-:W1:Y:S02]  /*2450*/  LDG.E.U8 R155, desc[UR36][R10.64+0x11] ;  /* 0x000011240a9b7981 */ /* 0x004e64000c1e1100 */
[----:B-1----:R-:W-:-:S05]  /*2460*/  PRMT R3, R155, 0x8880, RZ ;  /* 0x000088809b037816 */ /* 0x002fca00000000ff */
[----:B------:R-:W-:-:S07]  /*2470*/  IMAD R12, R3, R154, RZ ;  /* 0x0000009a030c7224 */ /* 0x000fce00078e02ff */
.L_x_53:
[----:B------:R-:W-:Y:S05]  /*2480*/  BSYNC B1 ;  /* 0x0000000000017941 */ /* 0x000fea0003800000 */
.L_x_52:
[----:B------:R-:W-:Y:S01]  /*2490*/  @!P3 IMAD R35, R35, R153, R12 ;  /* 0x000000992323b224 */ /* 0x000fe200078e020c */
[----:B------:R-:W-:Y:S04]  /*24a0*/  BSSY B1, `(.L_x_54) ;  /* 0x0000006000017945 */ /* 0x000fe80003800000 */
[----:B------:R0:W-:Y:S01]  /*24b0*/  @!P3 STG.E.U8 desc[UR36][R6.64+0x11], R35 ;  /* 0x000011230600b986 */ /* 0x0001e2000c101124 */
[----:B------:R-:W-:Y:S05]  /*24c0*/  @P5 BRA `(.L_x_55) ;  /* 0x00000000000c5947 */ /* 0x000fea0003800000 */
[----:B--2---:R-:W1:Y:S02]  /*24d0*/  LDG.E.U8 R155, desc[UR36][R8.64+0x18] ;  /* 0x00001824089b7981 */ /* 0x004e64000c1e1100 */
[----:B-1----:R-:W-:-:S05]  /*24e0*/  PRMT R3, R155, 0x8880, RZ ;  /* 0x000088809b037816 */ /* 0x002fca00000000ff */
[----:B------:R-:W-:-:S07]  /*24f0*/  IMAD R12, R3, R154, RZ ;  /* 0x0000009a030c7224 */ /* 0x000fce00078e02ff */
.L_x_55:
[----:B------:R-:W-:Y:S05]  /*2500*/  BSYNC B1 ;  /* 0x0000000000017941 */ /* 0x000fea0003800000 */
.L_x_54:
[----:B-1----:R-:W-:Y:S01]  /*2510*/  @!P5 IMAD R3, R36, R153, R12 ;  /* 0x000000992403d224 */ /* 0x002fe200078e020c */
[----:B------:R-:W-:Y:S04]  /*2520*/  BSSY B1, `(.L_x_56) ;  /* 0x0000006000017945 */ /* 0x000fe80003800000 */
[----:B------:R1:W-:Y:S01]  /*2530*/  @!P5 STG.E.U8 desc[UR36][R4.64+0x18], R3 ;  /* 0x000018030400d986 */ /* 0x0003e2000c101124 */
[----:B------:R-:W-:Y:S05]  /*2540*/  @P2 BRA `(.L_x_57) ;  /* 0x00000000000c2947 */ /* 0x000fea0003800000 */
[----:B--2---:R-:W1:Y:S02]  /*2550*/  LDG.E.U8 R155, desc[UR36][R8.64+0x19] ;  /* 0x00001924089b7981 */ /* 0x004e64000c1e1100 */
[----:B-1----:R-:W-:-:S05]  /*2560*/  PRMT R3, R155, 0x8880, RZ ;  /* 0x000088809b037816 */ /* 0x002fca00000000ff */
[----:B------:R-:W-:-:S07]  /*2570*/  IMAD R12, R3, R154, RZ ;  /* 0x0000009a030c7224 */ /* 0x000fce00078e02ff */
.L_x_57:
[----:B------:R-:W-:Y:S05]  /*2580*/  BSYNC B1 ;  /* 0x0000000000017941 */ /* 0x000fea0003800000 */
.L_x_56:
        /* <DEDUP_REMOVED lines=11> */
.L_x_59:
[----:B------:R-:W-:Y:S05]  /*2640*/  BSYNC B1 ;  /* 0x0000000000017941 */ /* 0x000fea0003800000 */
.L_x_58:
[----:B-1----:R-:W-:Y:S01]  /*2650*/  @!P4 IMAD R3, R38, R153, R12 ;  /* 0x000000992603c224 */ /* 0x002fe200078e020c */
[----:B------:R-:W-:Y:S04]  /*2660*/  BSSY B1, `(.L_x_60) ;  /* 0x0000006000017945 */ /* 0x000fe80003800000 */
[----:B------:R1:W-:Y:S01]  /*2670*/  @!P4 STG.E.U8 desc[UR36][R6.64+0x18], R3 ;  /* 0x000018030600c986 */ /* 0x0003e2000c101124 */
[----:B------:R-:W-:Y:S05]  /*2680*/  @P3 BRA `(.L_x_61) ;  /* 0x00000000000c3947 */ /* 0x000fea0003800000 */
[----:B--2---:R-:W1:Y:S02]  /*2690*/  LDG.E.U8 R155, desc[UR36][R10.64+0x19] ;  /* 0x000019240a9b7981 */ /* 0x004e64000c1e1100 */
[----:B-1----:R-:W-:-:S05]  /*26a0*/  PRMT R3, R155, 0x8880, RZ ;  /* 0x000088809b037816 */ /* 0x002fca00000000ff */
[----:B------:R-:W-:-:S07]  /*26b0*/  IMAD R12, R3, R154, RZ ;  /* 0x0000009a030c7224 */ /* 0x000fce00078e02ff */
.L_x_61:
[----:B------:R-:W-:Y:S05]  /*26c0*/  BSYNC B1 ;  /* 0x0000000000017941 */ /* 0x000fea0003800000 */
.L_x_60:
[----:B------:R-:W-:Y:S01]  /*26d0*/  @!P3 IMAD R39, R39, R153, R12 ;  /* 0x000000992727b224 */ /* 0x000fe200078e020c */
[----:B------:R-:W-:Y:S04]  /*26e0*/  BSSY B1, `(.L_x_62) ;  /* 0x0000006000017945 */ /* 0x000fe80003800000 */
[----:B------:R0:W-:Y:S01]  /*26f0*/  @!P3 STG.E.U8 desc[UR36][R6.64+0x19], R39 ;  /* 0x000019270600b986 */ /* 0x0001e2000c101124 */
[----:B------:R-:W-:Y:S05]  /*2700*/  @P5 BRA `(.L_x_63) ;  /* 0x00000000000c5947 */ /* 0x000fea0003800000 */
[----:B--2---:R-:W1:Y:S02]  /*2710*/  LDG.E.U8 R155, desc[UR36][R8.64+0x20] ;  /* 0x00002024089b7981 */ /* 0x004e64000c1e1100 */
[----:B-1----:R-:W-:-:S05]  /*2720*/  PRMT R3, R155, 0x8880, RZ ;  /* 0x000088809b037816 */ /* 0x002fca00000000ff */
[----:B------:R-:W-:-:S07]  /*2730*/  IMAD R12, R3, R154, RZ ;  /* 0x0000009a030c7224 */ /* 0x000fce00078e02ff */
.L_x_63:
[----:B------:R-:W-:Y:S05]  /*2740*/  BSYNC B1 ;  /* 0x0000000000017941 */ /* 0x000fea0003800000 */
.L_x_62:
[----:B-1----:R-:W-:Y:S01]  /*2750*/  @!P5 IMAD R3, R40, R153, R12 ;  /* 0x000000992803d224 */ /* 0x002fe200078e020c */
[----:B------:R-:W-:Y:S04]  /*2760*/  BSSY B1, `(.L_x_64) ;  /* 0x0000006000017945 */ /* 0x000fe80003800000 */
[----:B------:R1:W-:Y:S01]  /*2770*/  @!P5 STG.E.U8 desc[UR36][R4.64+0x20], R3 ;  /* 0x000020030400d986 */ /* 0x0003e2000c101124 */
[----:B------:R-:W-:Y:S05]  /*2780*/  @P2 BRA `(.L_x_65) ;  /* 0x00000000000c2947 */ /* 0x000fea0003800000 */
[----:B--2---:R-:W1:Y:S02]  /*2790*/  LDG.E.U8 R155, desc[UR36][R8.64+0x21] ;  /* 0x00002124089b7981 */ /* 0x004e64000c1e1100 */
[----:B-1----:R-:W-:-:S05]  /*27a0*/  PRMT R3, R155, 0x8880, RZ ;  /* 0x000088809b037816 */ /* 0x002fca00000000ff */
[----:B------:R-:W-:-:S07]  /*27b0*/  IMAD R12, R3, R154, RZ ;  /* 0x0000009a030c7224 */ /* 0x000fce00078e02ff */
.L_x_65:
[----:B------:R-:W-:Y:S05]  /*27c0*/  BSYNC B1 ;  /* 0x0000000000017941 */ /* 0x000fea0003800000 */
.L_x_64:
        /* <DEDUP_REMOVED lines=11> */
.L_x_67:
[----:B------:R-:W-:Y:S05]  /*2880*/  BSYNC B1 ;  /* 0x0000000000017941 */ /* 0x000fea0003800000 */
.L_x_66:
[----:B-1----:R-:W-:Y:S01]  /*2890*/  @!P4 IMAD R3, R42, R153, R12 ;  /* 0x000000992a03c224 */ /* 0x002fe200078e020c */
[----:B------:R-:W-:Y:S04]  /*28a0*/  BSSY B1, `(.L_x_68) ;  /* 0x0000006000017945 */ /* 0x000fe80003800000 */
[----:B------:R1:W-:Y:S01]  /*28b0*/  @!P4 STG.E.U8 desc[UR36][R6.64+0x20], R3 ;  /* 0x000020030600c986 */ /* 0x0003e2000c101124 */
[----:B------:R-:W-:Y:S05]  /*28c0*/  @P3 BRA `(.L_x_69) ;  /* 0x00000000000c3947 */ /* 0x000fea0003800000 */
[----:B--2---:R-:W1:Y:S02]  /*28d0*/  LDG.E.U8 R155, desc[UR36][R10.64+0x21] ;  /* 0x000021240a9b7981 */ /* 0x004e64000c1e1100 */
[----:B-1----:R-:W-:-:S05]  /*28e0*/  PRMT R3, R155, 0x8880, RZ ;  /* 0x000088809b037816 */ /* 0x002fca00000000ff */
[----:B------:R-:W-:-:S07]  /*28f0*/  IMAD R12, R3, R154, RZ ;  /* 0x0000009a030c7224 */ /* 0x000fce00078e02ff */
.L_x_69:
[----:B------:R-:W-:Y:S05]  /*2900*/  BSYNC B1 ;  /* 0x0000000000017941 */ /* 0x000fea0003800000 */
.L_x_68:
[----:B------:R-:W-:Y:S01]  /*2910*/  @!P3 IMAD R43, R43, R153, R12 ;  /* 0x000000992b2bb224 */ /* 0x000fe200078e020c */
[----:B------:R-:W-:Y:S04]  /*2920*/  BSSY B1, `(.L_x_70) ;  /* 0x0000006000017945 */ /* 0x000fe80003800000 */
[----:B------:R0:W-:Y:S01]  /*2930*/  @!P3 STG.E.U8 desc[UR36][R6.64+0x21], R43 ;  /* 0x0000212b0600b986 */ /* 0x0001e2000c101124 */
[----:B------:R-:W-:Y:S05]  /*2940*/  @P5 BRA `(.L_x_71) ;  /* 0x00000000000c5947 */ /* 0x000fea0003800000 */
[----:B--2---:R-:W1:Y:S02]  /*2950*/  LDG.E.U8 R155, desc[UR36][R8.64+0x28] ;  /* 0x00002824089b7981 */ /* 0x004e64000c1e1100 */
[----:B-1----:R-:W-:-:S05]  /*2960*/  PRMT R3, R155, 0x8880, RZ ;  /* 0x000088809b037816 */ /* 0x002fca00000000ff */
[----:B------:R-:W-:-:S07]  /*2970*/  IMAD R12, R3, R154, RZ ;  /* 0x0000009a030c7224 */ /* 0x000fce00078e02ff */
.L_x_71:
[----:B------:R-:W-:Y:S05]  /*2980*/  BSYNC B1 ;  /* 0x0000000000017941 */ /* 0x000fea0003800000 */
.L_x_70:
[----:B-1----:R-:W-:Y:S01]  /*2990*/  @!P5 IMAD R3, R44, R153, R12 ;  /* 0x000000992c03d224 */ /* 0x002fe200078e020c */
[----:B------:R-:W-:Y:S04]  /*29a0*/  BSSY B1, `(.L_x_72) ;  /* 0x0000006000017945 */ /* 0x000fe80003800000 */
[----:B------:R1:W-:Y:S01]  /*29b0*/  @!P5 STG.E.U8 desc[UR36][R4.64+0x28], R3 ;  /* 0x000028030400d986 */ /* 0x0003e2000c101124 */
[----:B------:R-:W-:Y:S05]  /*29c0*/  @P2 BRA `(.L_x_73) ;  /* 0x00000000000c2947 */ /* 0x000fea0003800000 */
[----:B--2---:R-:W1:Y:S02]  /*29d0*/  LDG.E.U8 R155, desc[UR36][R8.64+0x29] ;  /* 0x00002924089b7981 */ /* 0x004e64000c1e1100 */
[----:B-1----:R-:W-:-:S05]  /*29e0*/  PRMT R3, R155, 0x8880, RZ ;  /* 0x000088809b037816 */ /* 0x002fca00000000ff */
[----:B------:R-:W-:-:S07]  /*29f0*/  IMAD R12, R3, R154, RZ ;  /* 0x0000009a030c7224 */ /* 0x000fce00078e02ff */
.L_x_73:
[----:B------:R-:W-:Y:S05]  /*2a00*/  BSYNC B1 ;  /* 0x0000000000017941 */ /* 0x000fea0003800000 */
.L_x_72:
        /* <DEDUP_REMOVED lines=11> */
.L_x_75:
[----:B------:R-:W-:Y:S05]  /*2ac0*/  BSYNC B1 ;  /* 0x0000000000017941 */ /* 0x000fea0003800000 */
.L_x_74:
[----:B-1----:R-:W-:Y:S01]  /*2ad0*/  @!P4 IMAD R3, R46, R153, R12 ;  /* 0x000000992e03c224 */ /* 0x002fe200078e020c */
[----:B------:R-:W-:Y:S04]  /*2ae0*/  BSSY B1, `(.L_x_76) ;  /* 0x0000006000017945 */ /* 0x000fe80003800000 */
[----:B------:R1:W-:Y:S01]  /*2af0*/  @!P4 STG.E.U8 desc[UR36][R6.64+0x28], R3 ;  /* 0x000028030600c986 */ /* 0x0003e2000c101124 */
[----:B------:R-:W-:Y:S05]  /*2b00*/  @P3 BRA `(.L_x_77) ;  /* 0x00000000000c3947 */ /* 0x000fea0003800000 */
[----:B--2---:R-:W1:Y:S02]  /*2b10*/  LDG.E.U8 R155, desc[UR36][R10.64+0x29] ;  /* 0x000029240a9b7981 */ /* 0x004e64000c1e1100 */
[----:B-1----:R-:W-:-:S05]  /*2b20*/  PRMT R3, R155, 0x8880, RZ ;  /* 0x000088809b037816 */ /* 0x002fca00000000ff */
[----:B------:R-:W-:-:S07]  /*2b30*/  IMAD R12, R3, R154, RZ ;  /* 0x0000009a030c7224 */ /* 0x000fce00078e02ff */
.L_x_77:
[----:B------:R-:W-:Y:S05]  /*2b40*/  BSYNC B1 ;  /* 0x0000000000017941 */ /* 0x000fea0003800000 */
.L_x_76:
[----:B------:R-:W-:Y:S01]  /*2b50*/  @!P3 IMAD R47, R47, R153, R12 ;  /* 0x000000992f2fb224 */ /* 0x000fe200078e020c */
[----:B------:R-:W-:Y:S04]  /*2b60*/  BSSY B1, `(.L_x_78) ;  /* 0x0000006000017945 */ /* 0x000fe80003800000 */
[----:B------:R0:W-:Y:S01]  /*2b70*/  @!P3 STG.E.U8 desc[UR36][R6.64+0x29], R47 ;  /* 0x0000292f0600b986 */ /* 0x0001e2000c101124 */
[----:B------:R-:W-:Y:S05]  /*2b80*/  @P5 BRA `(.L_x_79) ;  /* 0x00000000000c5947 */ /* 0x000fea0003800000 */
[----:B--2---:R-:W1:Y:S02]  /*2b90*/  LDG.E.U8 R155, desc[UR36][R8.64+0x30] ;  /* 0x00003024089b7981 */ /* 0x004e64000c1e1100 */
[----:B-1----:R-:W-:-:S05]  /*2ba0*/  PRMT R3, R155, 0x8880, RZ ;  /* 0x000088809b037816 */ /* 0x002fca00000000ff */
[----:B------:R-:W-:-:S07]  /*2bb0*/  IMAD R12, R3, R154, RZ ;  /* 0x0000009a030c7224 */ /* 0x000fce00078e02ff */
.L_x_79:
[----:B------:R-:W-:Y:S05]  /*2bc0*/  BSYNC B1 ;  /* 0x0000000000017941 */ /* 0x000fea0003800000 */
.L_x_78:
[----:B-1----:R-:W-:Y:S01]  /*2bd0*/  @!P5 IMAD R3, R48, R153, R12 ;  /* 0x000000993003d224 */ /* 0x002fe200078e020c */
[----:B------:R-:W-:Y:S04]  /*2be0*/  BSSY B1, `(.L_x_80) ;  /* 0x0000006000017945 */ /* 0x000fe80003800000 */
[----:B------:R1:W-:Y:S01]  /*2bf0*/  @!P5 STG.E.U8 desc[UR36][R4.64+0x30], R3 ;  /* 0x000030030400d986 */ /* 0x0003e2000c101124 */
[----:B------:R-:W-:Y:S05]  /*2c00*/  @P2 BRA `(.L_x_81) ;  /* 0x00000000000c2947 */ /* 0x000fea0003800000 */
[----:B--2---:R-:W1:Y:S02]  /*2c10*/  LDG.E.U8 R155, desc[UR36][R8.64+0x31] ;  /* 0x00003124089b7981 */ /* 0x004e64000c1e1100 */
[----:B-1----:R-:W-:-:S05]  /*2c20*/  PRMT R3, R155, 0x8880, RZ ;  /* 0x000088809b037816 */ /* 0x002fca00000000ff */
[----:B------:R-:W-:-:S07]  /*2c30*/  IMAD R12, R3, R154, RZ ;  /* 0x0000009a030c7224 */ /* 0x000fce00078e02ff */
.L_x_81:
[----:B------:R-:W-:Y:S05]  /*2c40*/  BSYNC B1 ;  /* 0x0000000000017941 */ /* 0x000fea0003800000 */
.L_x_80:
        /* <DEDUP_REMOVED lines=11> */
.L_x_83:
[----:B------:R-:W-:Y:S05]  /*2d00*/  BSYNC B1 ;  /* 0x0000000000017941 */ /* 0x000fea0003800000 */
.L_x_82:
[----:B-1----:R-:W-:Y:S01]  /*2d10*/  @!P4 IMAD R3, R50, R153, R12 ;  /* 0x000000993203c224 */ /* 0x002fe200078e020c */
[----:B------:R-:W-:Y:S04]  /*2d20*/  BSSY B1, `(.L_x_84) ;  /* 0x0000006000017945 */ /* 0x000fe80003800000 */
[----:B------:R1:W-:Y:S01]  /*2d30*/  @!P4 STG.E.U8 desc[UR36][R6.64+0x30], R3 ;  /* 0x000030030600c986 */ /* 0x0003e2000c101124 */
[----:B------:R-:W-:Y:S05]  /*2d40*/  @P3 BRA `(.L_x_85) ;  /* 0x00000000000c3947 */ /* 0x000fea0003800000 */
[----:B--2---:R-:W1:Y:S02]  /*2d50*/  LDG.E.U8 R155, desc[UR36][R10.64+0x31] ;  /* 0x000031240a9b7981 */ /* 0x004e64000c1e1100 */
[----:B-1----:R-:W-:-:S05]  /*2d60*/  PRMT R3, R155, 0x8880, RZ ;  /* 0x000088809b037816 */ /* 0x002fca00000000ff */
[----:B------:R-:W-:-:S07]  /*2d70*/  IMAD R12, R3, R154, RZ ;  /* 0x0000009a030c7224 */ /* 0x000fce00078e02ff */
.L_x_85:
[----:B------:R-:W-:Y:S05]  /*2d80*/  BSYNC B1 ;  /* 0x0000000000017941 */ /* 0x000fea0003800000 */
.L_x_84:
[----:B------:R-:W-:Y:S01]  /*2d90*/  @!P3 IMAD R51, R51, R153, R12 ;  /* 0x000000993333b224 */ /* 0x000fe200078e020c */
[----:B------:R-:W-:Y:S04]  /*2da0*/  BSSY B1, `(.L_x_86) ;  /* 0x0000006000017945 */ /* 0x000fe80003800000 */
[----:B------:R0:W-:Y:S01]  /*2db0*/  @!P3 STG.E.U8 desc[UR36][R6.64+0x31], R51 ;  /* 0x000031330600b986 */ /* 0x0001e2000c101124 */
[----:B------:R-:W-:Y:S05]  /*2dc0*/  @P5 BRA `(.L_x_87) ;  /* 0x00000000000c5947 */ /* 0x000fea0003800000 */
[----:B--2---:R-:W1:Y:S02]  /*2dd0*/  LDG.E.U8 R155, desc[UR36][R8.64+0x38] ;  /* 0x00003824089b7981 */ /* 0x004e64000c1e1100 */
[----:B-1----:R-:W-:-:S05]  /*2de0*/  PRMT R3, R155, 0x8880, RZ ;  /* 0x000088809b037816 */ /* 0x002fca00000000ff */
[----:B------:R-:W-:-:S07]  /*2df0*/  IMAD R12, R3, R154, RZ ;  /* 0x0000009a030c7224 */ /* 0x000fce00078e02ff */
.L_x_87:
[----:B------:R-:W-:Y:S05]  /*2e00*/  BSYNC B1 ;  /* 0x0000000000017941 */ /* 0x000fea0003800000 */
.L_x_86:
[----:B-1----:R-:W-:Y:S01]  /*2e10*/  @!P5 IMAD R3, R52, R153, R12 ;  /* 0x000000993403d224 */ /* 0x002fe200078e020c */
[----:B------:R-:W-:Y:S04]  /*2e20*/  BSSY B1, `(.L_x_88) ;  /* 0x0000006000017945 */ /* 0x000fe80003800000 */
[----:B------:R1:W-:Y:S01]  /*2e30*/  @!P5 STG.E.U8 desc[UR36][R4.64+0x38], R3 ;  /* 0x000038030400d986 */ /* 0x0003e2000c101124 */
[----:B------:R-:W-:Y:S05]  /*2e40*/  @P2 BRA `(.L_x_89) ;  /* 0x00000000000c2947 */ /* 0x000fea0003800000 */
[----:B--2---:R-:W1:Y:S02]  /*2e50*/  LDG.E.U8 R155, desc[UR36][R8.64+0x39] ;  /* 0x00003924089b7981 */ /* 0x004e64000c1e1100 */
[----:B-1----:R-:W-:-:S05]  /*2e60*/  PRMT R3, R155, 0x8880, RZ ;  /* 0x000088809b037816 */ /* 0x002fca00000000ff */
[----:B------:R-:W-:-:S07]  /*2e70*/  IMAD R12, R3, R154, RZ ;  /* 0x0000009a030c7224 */ /* 0x000fce00078e02ff */
.L_x_89:
[----:B------:R-:W-:Y:S05]  /*2e80*/  BSYNC B1 ;  /* 0x0000000000017941 */ /* 0x000fea0003800000 */
.L_x_88:
        /* <DEDUP_REMOVED lines=11> */
.L_x_91:
[----:B------:R-:W-:Y:S05]  /*2f40*/  BSYNC B1 ;  /* 0x0000000000017941 */ /* 0x000fea0003800000 */
.L_x_90:
[----:B-1----:R-:W-:Y:S01]  /*2f50*/  @!P4 IMAD R3, R54, R153, R12 ;  /* 0x000000993603c224 */ /* 0x002fe200078e020c */
[----:B------:R-:W-:Y:S04]  /*2f60*/  BSSY B1, `(.L_x_92) ;  /* 0x0000006000017945 */ /* 0x000fe80003800000 */
[----:B------:R1:W-:Y:S01]  /*2f70*/  @!P4 STG.E.U8 desc[UR36][R6.64+0x38], R3 ;  /* 0x000038030600c986 */ /* 0x0003e2000c101124 */
[----:B------:R-:W-:Y:S05]  /*2f80*/  @P3 BRA `(.L_x_93) ;  /* 0x00000000000c3947 */ /* 0x000fea0003800000 */
[----:B--2---:R-:W1:Y:S02]  /*2f90*/  LDG.E.U8 R155, desc[UR36][R10.64+0x39] ;  /* 0x000039240a9b7981 */ /* 0x004e64000c1e1100 */
[----:B-1----:R-:W-:-:S05]  /*2fa0*/  PRMT R3, R155, 0x8880, RZ ;  /* 0x000088809b037816 */ /* 0x002fca00000000ff */
[----:B------:R-:W-:-:S07]  /*2fb0*/  IMAD R12, R3, R154, RZ ;  /* 0x0000009a030c7224 */ /* 0x000fce00078e02ff */
.L_x_93:
[----:B------:R-:W-:Y:S05]  /*2fc0*/  BSYNC B1 ;  /* 0x0000000000017941 */ /* 0x000fea0003800000 */
.L_x_92:
[----:B------:R-:W-:Y:S01]  /*2fd0*/  @!P3 IMAD R55, R55, R153, R12 ;  /* 0x000000993737b224 */ /* 0x000fe200078e020c */
[----:B------:R-:W-:Y:S04]  /*2fe0*/  BSSY B1, `(.L_x_94) ;  /* 0x0000006000017945 */ /* 0x000fe80003800000 */
[----:B------:R0:W-:Y:S01]  /*2ff0*/  @!P3 STG.E.U8 desc[UR36][R6.64+0x39], R55 ;  /* 0x000039370600b986 */ /* 0x0001e2000c101124 */
[----:B------:R-:W-:Y:S05]  /*3000*/  @P5 BRA `(.L_x_95) ;  /* 0x00000000000c5947 */ /* 0x000fea0003800000 */
[----:B--2---:R-:W1:Y:S02]  /*3010*/  LDG.E.U8 R155, desc[UR36][R8.64+0x40] ;  /* 0x00004024089b7981 */ /* 0x004e64000c1e1100 */
[----:B-1----:R-:W-:-:S05]  /*3020*/  PRMT R3, R155, 0x8880, RZ ;  /* 0x000088809b037816 */ /* 0x002fca00000000ff */
[----:B------:R-:W-:-:S07]  /*3030*/  IMAD R12, R3, R154, RZ ;  /* 0x0000009a030c7224 */ /* 0x000fce00078e02ff */
.L_x_95:
[----:B------:R-:W-:Y:S05]  /*3040*/  BSYNC B1 ;  /* 0x0000000000017941 */ /* 0x000fea0003800000 */
.L_x_94:
[----:B-1----:R-:W-:Y:S01]  /*3050*/  @!P5 IMAD R3, R56, R153, R12 ;  /* 0x000000993803d224 */ /* 0x002fe200078e020c */
[----:B------:R-:W-:Y:S04]  /*3060*/  BSSY B1, `(.L_x_96) ;  /* 0x0000006000017945 */ /* 0x000fe80003800000 */
[----:B------:R1:W-:Y:S01]  /*3070*/  @!P5 STG.E.U8 desc[UR36][R4.64+0x40], R3 ;  /* 0x000040030400d986 */ /* 0x0003e2000c101124 */
[----:B------:R-:W-:Y:S05]  /*3080*/  @P2 BRA `(.L_x_97) ;  /* 0x00000000000c2947 */ /* 0x000fea0003800000 */
[----:B--2---:R-:W1:Y:S02]  /*3090*/  LDG.E.U8 R155, desc[UR36][R8.64+0x41] ;  /* 0x00004124089b7981 */ /* 0x004e64000c1e1100 */
[----:B-1----:R-:W-:-:S05]  /*30a0*/  PRMT R3, R155, 0x8880, RZ ;  /* 0x000088809b037816 */ /* 0x002fca00000000ff */
[----:B------:R-:W-:-:S07]  /*30b0*/  IMAD R12, R3, R154, RZ ;  /* 0x0000009a030c7224 */ /* 0x000fce00078e02ff */
.L_x_97:
[----:B------:R-:W-:Y:S05]  /*30c0*/  BSYNC B1 ;  /* 0x0000000000017941 */ /* 0x000fea0003800000 */
.L_x_96:
        /* <DEDUP_REMOVED lines=11> */
.L_x_99:
[----:B------:R-:W-:Y:S05]  /*3180*/  BSYNC B1 ;  /* 0x0000000000017941 */ /* 0x000fea0003800000 */
.L_x_98:
[----:B-1----:R-:W-:Y:S01]  /*3190*/  @!P4 IMAD R3, R58, R153, R12 ;  /* 0x000000993a03c224 */ /* 0x002fe200078e020c */
[----:B------:R-:W-:Y:S04]  /*31a0*/  BSSY B1, `(.L_x_100) ;  /* 0x0000006000017945 */ /* 0x000fe80003800000 */
[----:B------:R1:W-:Y:S01]  /*31b0*/  @!P4 STG.E.U8 desc[UR36][R6.64+0x40], R3 ;  /* 0x000040030600c986 */ /* 0x0003e2000c101124 */
[----:B------:R-:W-:Y:S05]  /*31c0*/  @P3 BRA `(.L_x_101) ;  /* 0x00000000000c3947 */ /* 0x000fea0003800000 */
[----:B--2---:R-:W1:Y:S02]  /*31d0*/  LDG.E.U8 R155, desc[UR36][R10.64+0x41] ;  /* 0x000041240a9b7981 */ /* 0x004e64000c1e1100 */
[----:B-1----:R-:W-:-:S05]  /*31e0*/  PRMT R3, R155, 0x8880, RZ ;  /* 0x000088809b037816 */ /* 0x002fca00000000ff */
[----:B------:R-:W-:-:S07]  /*31f0*/  IMAD R12, R3, R154, RZ ;  /* 0x0000009a030c7224 */ /* 0x000fce00078e02ff */
.L_x_101:
[----:B------:R-:W-:Y:S05]  /*3200*/  BSYNC B1 ;  /* 0x0000000000017941 */ /* 0x000fea0003800000 */
.L_x_100:
[----:B------:R-:W-:Y:S01]  /*3210*/  @!P3 IMAD R59, R59, R153, R12 ;  /* 0x000000993b3bb224 */ /* 0x000fe200078e020c */
[----:B------:R-:W-:Y:S04]  /*3220*/  BSSY B1, `(.L_x_102) ;  /* 0x0000006000017945 */ /* 0x000fe80003800000 */
[----:B------:R0:W-:Y:S01]  /*3230*/  @!P3 STG.E.U8 desc[UR36][R6.64+0x41], R59 ;  /* 0x0000413b0600b986 */ /* 0x0001e2000c101124 */
[----:B------:R-:W-:Y:S05]  /*3240*/  @P5 BRA `(.L_x_103) ;  /* 0x00000000000c5947 */ /* 0x000fea0003800000 */
[----:B--2---:R-:W1:Y:S02]  /*3250*/  LDG.E.U8 R155, desc[UR36][R8.64+0x48] ;  /* 0x00004824089b7981 */ /* 0x004e64000c1e1100 */
[----:B-1----:R-:W-:-:S05]  /*3260*/  PRMT R3, R155, 0x8880, RZ ;  /* 0x000088809b037816 */ /* 0x002fca00000000ff */
[----:B------:R-:W-:-:S07]  /*3270*/  IMAD R12, R3, R154, RZ ;  /* 0x0000009a030c7224 */ /* 0x000fce00078e02ff */
.L_x_103:
[----:B------:R-:W-:Y:S05]  /*3280*/  BSYNC B1 ;  /* 0x0000000000017941 */ /* 0x000fea0003800000 */
.L_x_102:
[----:B-1----:R-:W-:Y:S01]  /*3290*/  @!P5 IMAD R3, R60, R153, R12 ;  /* 0x000000993c03d224 */ /* 0x002fe200078e020c */
[----:B------:R-:W-:Y:S04]  /*32a0*/  BSSY B1, `(.L_x_104) ;  /* 0x0000006000017945 */ /* 0x000fe80003800000 */
[----:B------:R1:W-:Y:S01]  /*32b0*/  @!P5 STG.E.U8 desc[UR36][R4.64+0x48], R3 ;  /* 0x000048030400d986 */ /* 0x0003e2000c101124 */
[----:B------:R-:W-:Y:S05]  /*32c0*/  @P2 BRA `(.L_x_105) ;  /* 0x00000000000c2947 */ /* 0x000fea0003800000 */
[----:B--2---:R-:W1:Y:S02]  /*32d0*/  LDG.E.U8 R155, desc[UR36][R8.64+0x49] ;  /* 0x00004924089b7981 */ /* 0x004e64000c1e1100 */
[----:B-1----:R-:W-:-:S05]  /*32e0*/  PRMT R3, R155, 0x8880, RZ ;  /* 0x000088809b037816 */ /* 0x002fca00000000ff */
[----:B------:R-:W-:-:S07]  /*32f0*/  IMAD R12, R3, R154, RZ ;  /* 0x0000009a030c7224 */ /* 0x000fce00078e02ff */
.L_x_105:
[----:B------:R-:W-:Y:S05]  /*3300*/  BSYNC B1 ;  /* 0x0000000000017941 */ /* 0x000fea0003800000 */
.L_x_104:
        /* <DEDUP_REMOVED lines=11> */
.L_x_107:
[----:B------:R-:W-:Y:S05]  /*33c0*/  BSYNC B1 ;  /* 0x0000000000017941 */ /* 0x000fea0003800000 */
.L_x_106:
[----:B-1----:R-:W-:Y:S01]  /*33d0*/  @!P4 IMAD R3, R62, R153, R12 ;  /* 0x000000993e03c224 */ /* 0x002fe200078e020c */
[----:B------:R-:W-:Y:S04]  /*33e0*/  BSSY B1, `(.L_x_108) ;  /* 0x0000006000017945 */ /* 0x000fe80003800000 */
[----:B------:R1:W-:Y:S01]  /*33f0*/  @!P4 STG.E.U8 desc[UR36][R6.64+0x48], R3 ;  /* 0x000048030600c986 */ /* 0x0003e2000c101124 */
[----:B------:R-:W-:Y:S05]  /*3400*/  @P3 BRA `(.L_x_109) ;  /* 0x00000000000c3947 */ /* 0x000fea0003800000 */
[----:B--2---:R-:W1:Y:S02]  /*3410*/  LDG.E.U8 R155, desc[UR36][R10.64+0x49] ;  /* 0x000049240a9b7981 */ /* 0x004e64000c1e1100 */
[----:B-1----:R-:W-:-:S05]  /*3420*/  PRMT R3, R155, 0x8880, RZ ;  /* 0x000088809b037816 */ /* 0x002fca00000000ff */
[----:B------:R-:W-:-:S07]  /*3430*/  IMAD R12, R3, R154, RZ ;  /* 0x0000009a030c7224 */ /* 0x000fce00078e02ff */
.L_x_109:
[----:B------:R-:W-:Y:S05]  /*3440*/  BSYNC B1 ;  /* 0x0000000000017941 */ /* 0x000fea0003800000 */
.L_x_108:
[----:B------:R-:W-:Y:S01]  /*3450*/  @!P3 IMAD R63, R63, R153, R12 ;  /* 0x000000993f3fb224 */ /* 0x000fe200078e020c */
[----:B------:R-:W-:Y:S04]  /*3460*/  BSSY B1, `(.L_x_110) ;  /* 0x0000006000017945 */ /* 0x000fe80003800000 */
[----:B------:R0:W-:Y:S01]  /*3470*/  @!P3 STG.E.U8 desc[UR36][R6.64+0x49], R63 ;  /* 0x0000493f0600b986 */ /* 0x0001e2000c101124 */
[----:B------:R-:W-:Y:S05]  /*3480*/  @P5 BRA `(.L_x_111) ;  /* 0x00000000000c5947 */ /* 0x000fea0003800000 */
[----:B--2---:R-:W1:Y:S02]  /*3490*/  LDG.E.U8 R155, desc[UR36][R8.64+0x50] ;  /* 0x00005024089b7981 */ /* 0x004e64000c1e1100 */
[----:B-1----:R-:W-:-:S05]  /*34a0*/  PRMT R3, R155, 0x8880, RZ ;  /* 0x000088809b037816 */ /* 0x002fca00000000ff */
[----:B------:R-:W-:-:S07]  /*34b0*/  IMAD R12, R3, R154, RZ ;  /* 0x0000009a030c7224 */ /* 0x000fce00078e02ff */
.L_x_111:
[----:B------:R-:W-:Y:S05]  /*34c0*/  BSYNC B1 ;  /* 0x0000000000017941 */ /* 0x000fea0003800000 */
.L_x_110:
[----:B-1----:R-:W-:Y:S01]  /*34d0*/  @!P5 IMAD R3, R64, R153, R12 ;  /* 0x000000994003d224 */ /* 0x002fe200078e020c */
[----:B------:R-:W-:Y:S04]  /*34e0*/  BSSY B1, `(.L_x_112) ;  /* 0x0000006000017945 */ /* 0x000fe80003800000 */
[----:B------:R1:W-:Y:S01]  /*34f0*/  @!P5 STG.E.U8 desc[UR36][R4.64+0x50], R3 ;  /* 0x000050030400d986 */ /* 0x0003e2000c101124 */
[----:B------:R-:W-:Y:S05]  /*3500*/  @P2 BRA `(.L_x_113) ;  /* 0x00000000000c2947 */ /* 0x000fea0003800000 */
[----:B--2---:R-:W1:Y:S02]  /*3510*/  LDG.E.U8 R155, desc[UR36][R8.64+0x51] ;  /* 0x00005124089b7981 */ /* 0x004e64000c1e1100 */
[----:B-1----:R-:W-:-:S05]  /*3520*/  PRMT R3, R155, 0x8880, RZ ;  /* 0x000088809b037816 */ /* 0x002fca00000000ff */
[----:B------:R-:W-:-:S07]  /*3530*/  IMAD R12, R3, R154, RZ ;  /* 0x0000009a030c7224 */ /* 0x000fce00078e02ff */
.L_x_113:
[----:B------:R-:W-:Y:S05]  /*3540*/  BSYNC B1 ;  /* 0x0000000000017941 */ /* 0x000fea0003800000 */
.L_x_112:
        /* <DEDUP_REMOVED lines=11> */
.L_x_115:
[----:B------:R-:W-:Y:S05]  /*3600*/  BSYNC B1 ;  /* 0x0000000000017941 */ /* 0x000fea0003800000 */
.L_x_114:
[----:B-1----:R-:W-:Y:S01]  /*3610*/  @!P4 IMAD R3, R66, R153, R12 ;  /* 0x000000994203c224 */ /* 0x002fe200078e020c */
[----:B------:R-:W-:Y:S04]  /*3620*/  BSSY B1, `(.L_x_116) ;  /* 0x0000006000017945 */ /* 0x000fe80003800000 */
[----:B------:R1:W-:Y:S01]  /*3630*/  @!P4 STG.E.U8 desc[UR36][R6.64+0x50], R3 ;  /* 0x000050030600c986 */ /* 0x0003e2000c101124 */
[----:B------:R-:W-:Y:S05]  /*3640*/  @P3 BRA `(.L_x_117) ;  /* 0x00000000000c3947 */ /* 0x000fea0003800000 */
[----:B--2---:R-:W1:Y:S02]  /*3650*/  LDG.E.U8 R155, desc[UR36][R10.64+0x51] ;  /* 0x000051240a9b7981 */ /* 0x004e64000c1e1100 */
[----:B-1----:R-:W-:-:S05]  /*3660*/  PRMT R3, R155, 0x8880, RZ ;  /* 0x000088809b037816 */ /* 0x002fca00000000ff */
[----:B------:R-:W-:-:S07]  /*3670*/  IMAD R12, R3, R154, RZ ;  /* 0x0000009a030c7224 */ /* 0x000fce00078e02ff */
.L_x_117:
[----:B------:R-:W-:Y:S05]  /*3680*/  BSYNC B1 ;  /* 0x0000000000017941 */ /* 0x000fea0003800000 */
.L_x_116:
[----:B------:R-:W-:Y:S01]  /*3690*/  @!P3 IMAD R67, R67, R153, R12 ;  /* 0x000000994343b224 */ /* 0x000fe200078e020c */
[----:B------:R-:W-:Y:S04]  /*36a0*/  BSSY B1, `(.L_x_118) ;  /* 0x0000006000017945 */ /* 0x000fe80003800000 */
[----:B------:R0:W-:Y:S01]  /*36b0*/  @!P3 STG.E.U8 desc[UR36][R6.64+0x51], R67 ;  /* 0x000051430600b986 */ /* 0x0001e2000c101124 */
[----:B------:R-:W-:Y:S05]  /*36c0*/  @P5 BRA `(.L_x_119) ;  /* 0x00000000000c5947 */ /* 0x000fea0003800000 */
[----:B--2---:R-:W1:Y:S02]  /*36d0*/  LDG.E.U8 R155, desc[UR36][R8.64+0x58] ;  /* 0x00005824089b7981 */ /* 0x004e64000c1e1100 */
[----:B-1----:R-:W-:-:S05]  /*36e0*/  PRMT R3, R155, 0x8880, RZ ;  /* 0x000088809b037816 */ /* 0x002fca00000000ff */
[----:B------:R-:W-:-:S07]  /*36f0*/  IMAD R12, R3, R154, RZ ;  /* 0x0000009a030c7224 */ /* 0x000fce00078e02ff */
.L_x_119:
[----:B------:R-:W-:Y:S05]  /*3700*/  BSYNC B1 ;  /* 0x0000000000017941 */ /* 0x000fea0003800000 */
.L_x_118:
[----:B-1----:R-:W-:Y:S01]  /*3710*/  @!P5 IMAD R3, R68, R153, R12 ;  /* 0x000000994403d224 */ /* 0x002fe200078e020c */
[----:B------:R-:W-:Y:S04]  /*3720*/  BSSY B1, `(.L_x_120) ;  /* 0x0000006000017945 */ /* 0x000fe80003800000 */
[----:B------:R1:W-:Y:S01]  /*3730*/  @!P5 STG.E.U8 desc[UR36][R4.64+0x58], R3 ;  /* 0x000058030400d986 */ /* 0x0003e2000c101124 */
[----:B------:R-:W-:Y:S05]  /*3740*/  @P2 BRA `(.L_x_121) ;  /* 0x00000000000c2947 */ /* 0x000fea0003800000 */
[----:B--2---:R-:W1:Y:S02]  /*3750*/  LDG.E.U8 R155, desc[UR36][R8.64+0x59] ;  /* 0x00005924089b7981 */ /* 0x004e64000c1e1100 */
[----:B-1----:R-:W-:-:S05]  /*3760*/  PRMT R3, R155, 0x8880, RZ ;  /* 0x000088809b037816 */ /* 0x002fca00000000ff */
[----:B------:R-:W-:-:S07]  /*3770*/  IMAD R12, R3, R154, RZ ;  /* 0x0000009a030c7224 */ /* 0x000fce00078e02ff */
.L_x_121:
[----:B------:R-:W-:Y:S05]  /*3780*/  BSYNC B1 ;  /* 0x0000000000017941 */ /* 0x000fea0003800000 */
.L_x_120:
        /* <DEDUP_REMOVED lines=11> */
.L_x_123:
[----:B------:R-:W-:Y:S05]  /*3840*/  BSYNC B1 ;  /* 0x0000000000017941 */ /* 0x000fea0003800000 */
.L_x_122:
[----:B-1----:R-:W-:Y:S01]  /*3850*/  @!P4 IMAD R3, R70, R153, R12 ;  /* 0x000000994603c224 */ /* 0x002fe200078e020c */
[----:B------:R-:W-:Y:S04]  /*3860*/  BSSY B1, `(.L_x_124) ;  /* 0x0000006000017945 */ /* 0x000fe80003800000 */
[----:B------:R1:W-:Y:S01]  /*3870*/  @!P4 STG.E.U8 desc[UR36][R6.64+0x58], R3 ;  /* 0x000058030600c986 */ /* 0x0003e2000c101124 */
[----:B------:R-:W-:Y:S05]  /*3880*/  @P3 BRA `(.L_x_125) ;  /* 0x00000000000c3947 */ /* 0x000fea0003800000 */
[----:B--2---:R-:W1:Y:S02]  /*3890*/  LDG.E.U8 R155, desc[UR36][R10.64+0x59] ;  /* 0x000059240a9b7981 */ /* 0x004e64000c1e1100 */
[----:B-1----:R-:W-:-:S05]  /*38a0*/  PRMT R3, R155, 0x8880, RZ ;  /* 0x000088809b037816 */ /* 0x002fca00000000ff */
[----:B------:R-:W-:-:S07]  /*38b0*/  IMAD R12, R3, R154, RZ ;  /* 0x0000009a030c7224 */ /* 0x000fce00078e02ff */
.L_x_125:
[----:B------:R-:W-:Y:S05]  /*38c0*/  BSYNC B1 ;  /* 0x0000000000017941 */ /* 0x000fea0003800000 */
.L_x_124:
[----:B------:R-:W-:Y:S01]  /*38d0*/  @!P3 IMAD R71, R71, R153, R12 ;  /* 0x000000994747b224 */ /* 0x000fe200078e020c */
[----:B------:R-:W-:Y:S04]  /*38e0*/  BSSY B1, `(.L_x_126) ;  /* 0x0000006000017945 */ /* 0x000fe80003800000 */
[----:B------:R0:W-:Y:S01]  /*38f0*/  @!P3 STG.E.U8 desc[UR36][R6.64+0x59], R71 ;  /* 0x000059470600b986 */ /* 0x0001e2000c101124 */
[----:B------:R-:W-:Y:S05]  /*3900*/  @P5 BRA `(.L_x_127) ;  /* 0x00000000000c5947 */ /* 0x000fea0003800000 */
[----:B--2---:R-:W1:Y:S02]  /*3910*/  LDG.E.U8 R155, desc[UR36][R8.64+0x60] ;  /* 0x00006024089b7981 */ /* 0x004e64000c1e1100 */
[----:B-1----:R-:W-:-:S05]  /*3920*/  PRMT R3, R155, 0x8880, RZ ;  /* 0x000088809b037816 */ /* 0x002fca00000000ff */
[----:B------:R-:W-:-:S07]  /*3930*/  IMAD R12, R3, R154, RZ ;  /* 0x0000009a030c7224 */ /* 0x000fce00078e02ff */
.L_x_127:
[----:B------:R-:W-:Y:S05]  /*3940*/  BSYNC B1 ;  /* 0x0000000000017941 */ /* 0x000fea0003800000 */
.L_x_126:
[----:B-1----:R-:W-:Y:S01]  /*3950*/  @!P5 IMAD R3, R72, R153, R12 ;  /* 0x000000994803d224 */ /* 0x002fe200078e020c */
[----:B------:R-:W-:Y:S04]  /*3960*/  BSSY B1, `(.L_x_128) ;  /* 0x0000006000017945 */ /* 0x000fe80003800000 */
[----:B------:R1:W-:Y:S01]  /*3970*/  @!P5 STG.E.U8 desc[UR36][R4.64+0x60], R3 ;  /* 0x000060030400d986 */ /* 0x0003e2000c101124 */
[----:B------:R-:W-:Y:S05]  /*3980*/  @P2 BRA `(.L_x_129) ;  /* 0x00000000000c2947 */ /* 0x000fea0003800000 */
[----:B--2---:R-:W1:Y:S02]  /*3990*/  LDG.E.U8 R155, desc[UR36][R8.64+0x61] ;  /* 0x00006124089b7981 */ /* 0x004e64000c1e1100 */
[----:B-1----:R-:W-:-:S05]  /*39a0*/  PRMT R3, R155, 0x8880, RZ ;  /* 0x000088809b037816 */ /* 0x002fca00000000ff */
[----:B------:R-:W-:-:S07]  /*39b0*/  IMAD R12, R3, R154, RZ ;  /* 0x0000009a030c7224 */ /* 0x000fce00078e02ff */
.L_x_129:
[----:B------:R-:W-:Y:S05]  /*39c0*/  BSYNC B1 ;  /* 0x0000000000017941 */ /* 0x000fea0003800000 */
.L_x_128:
        /* <DEDUP_REMOVED lines=11> */
.L_x_131:
[----:B------:R-:W-:Y:S05]  /*3a80*/  BSYNC B1 ;  /* 0x0000000000017941 */ /* 0x000fea0003800000 */
.L_x_130:
[----:B-1----:R-:W-:Y:S01]  /*3a90*/  @!P4 IMAD R3, R74, R153, R12 ;  /* 0x000000994a03c224 */ /* 0x002fe200078e020c */
[----:B------:R-:W-:Y:S04]  /*3aa0*/  BSSY B1, `(.L_x_132) ;  /* 0x0000006000017945 */ /* 0x000fe80003800000 */
[----:B------:R1:W-:Y:S01]  /*3ab0*/  @!P4 STG.E.U8 desc[UR36][R6.64+0x60], R3 ;  /* 0x000060030600c986 */ /* 0x0003e2000c101124 */
[----:B------:R-:W-:Y:S05]  /*3ac0*/  @P3 BRA `(.L_x_133) ;  /* 0x00000000000c3947 */ /* 0x000fea0003800000 */
[----:B--2---:R-:W1:Y:S02]  /*3ad0*/  LDG.E.U8 R155, desc[UR36][R10.64+0x61] ;  /* 0x000061240a9b7981 */ /* 0x004e64000c1e1100 */
[----:B-1----:R-:W-:-:S05]  /*3ae0*/  PRMT R3, R155, 0x8880, RZ ;  /* 0x000088809b037816 */ /* 0x002fca00000000ff */
[----:B------:R-:W-:-:S07]  /*3af0*/  IMAD R12, R3, R154, RZ ;  /* 0x0000009a030c7224 */ /* 0x000fce00078e02ff */
.L_x_133:
[----:B------:R-:W-:Y:S05]  /*3b00*/  BSYNC B1 ;  /* 0x0000000000017941 */ /* 0x000fea0003800000 */
.L_x_132:
[----:B------:R-:W-:Y:S01]  /*3b10*/  @!P3 IMAD R75, R75, R153, R12 ;  /* 0x000000994b4bb224 */ /* 0x000fe200078e020c */
[----:B------:R-:W-:Y:S04]  /*3b20*/  BSSY B1, `(.L_x_134) ;  /* 0x0000006000017945 */ /* 0x000fe80003800000 */
[----:B------:R0:W-:Y:S01]  /*3b30*/  @!P3 STG.E.U8 desc[UR36][R6.64+0x61], R75 ;  /* 0x0000614b0600b986 */ /* 0x0001e2000c101124 */
[----:B------:R-:W-:Y:S05]  /*3b40*/  @P5 BRA `(.L_x_135) ;  /* 0x00000000000c5947 */ /* 0x000fea0003800000 */
[----:B--2---:R-:W1:Y:S02]  /*3b50*/  LDG.E.U8 R155, desc[UR36][R8.64+0x68] ;  /* 0x00006824089b7981 */ /* 0x004e64000c1e1100 */
[----:B-1----:R-:W-:-:S05]  /*3b60*/  PRMT R3, R155, 0x8880, RZ ;  /* 0x000088809b037816 */ /* 0x002fca00000000ff */
[----:B------:R-:W-:-:S07]  /*3b70*/  IMAD R12, R3, R154, RZ ;  /* 0x0000009a030c7224 */ /* 0x000fce00078e02ff */
.L_x_135:
[----:B------:R-:W-:Y:S05]  /*3b80*/  BSYNC B1 ;  /* 0x0000000000017941 */ /* 0x000fea0003800000 */
.L_x_134:
[----:B-1----:R-:W-:Y:S01]  /*3b90*/  @!P5 IMAD R3, R76, R153, R12 ;  /* 0x000000994c03d224 */ /* 0x002fe200078e020c */
[----:B------:R-:W-:Y:S04]  /*3ba0*/  BSSY B1, `(.L_x_136) ;  /* 0x0000006000017945 */ /* 0x000fe80003800000 */
[----:B------:R1:W-:Y:S01]  /*3bb0*/  @!P5 STG.E.U8 desc[UR36][R4.64+0x68], R3 ;  /* 0x000068030400d986 */ /* 0x0003e2000c101124 */
[----:B------:R-:W-:Y:S05]  /*3bc0*/  @P2 BRA `(.L_x_137) ;  /* 0x00000000000c2947 */ /* 0x000fea0003800000 */
[----:B--2---:R-:W1:Y:S02]  /*3bd0*/  LDG.E.U8 R155, desc[UR36][R8.64+0x69] ;  /* 0x00006924089b7981 */ /* 0x004e64000c1e1100 */
[----:B-1----:R-:W-:-:S05]  /*3be0*/  PRMT R3, R155, 0x8880, RZ ;  /* 0x000088809b037816 */ /* 0x002fca00000000ff */
[----:B------:R-:W-:-:S07]  /*3bf0*/  IMAD R12, R3, R154, RZ ;  /* 0x0000009a030c7224 */ /* 0x000fce00078e02ff */
.L_x_137:
[----:B------:R-:W-:Y:S05]  /*3c00*/  BSYNC B1 ;  /* 0x0000000000017941 */ /* 0x000fea0003800000 */
.L_x_136:
        /* <DEDUP_REMOVED lines=11> */
.L_x_139:
[----:B------:R-:W-:Y:S05]  /*3cc0*/  BSYNC B1 ;  /* 0x0000000000017941 */ /* 0x000fea0003800000 */
.L_x_138:
[----:B-1----:R-:W-:Y:S01]  /*3cd0*/  @!P4 IMAD R3, R78, R153, R12 ;  /* 0x000000994e03c224 */ /* 0x002fe200078e020c */
[----:B------:R-:W-:Y:S04]  /*3ce0*/  BSSY B1, `(.L_x_140) ;  /* 0x0000006000017945 */ /* 0x000fe80003800000 */
[----:B------:R1:W-:Y:S01]  /*3cf0*/  @!P4 STG.E.U8 desc[UR36][R6.64+0x68], R3 ;  /* 0x000068030600c986 */ /* 0x0003e2000c101124 */
[----:B------:R-:W-:Y:S05]  /*3d00*/  @P3 BRA `(.L_x_141) ;  /* 0x00000000000c3947 */ /* 0x000fea0003800000 */
[----:B--2---:R-:W1:Y:S02]  /*3d10*/  LDG.E.U8 R155, desc[UR36][R10.64+0x69] ;  /* 0x000069240a9b7981 */ /* 0x004e64000c1e1100 */
[----:B-1----:R-:W-:-:S05]  /*3d20*/  PRMT R3, R155, 0x8880, RZ ;  /* 0x000088809b037816 */ /* 0x002fca00000000ff */
[----:B------:R-:W-:-:S07]  /*3d30*/  IMAD R12, R3, R154, RZ ;  /* 0x0000009a030c7224 */ /* 0x000fce00078e02ff */
.L_x_141:
[----:B------:R-:W-:Y:S05]  /*3d40*/  BSYNC B1 ;  /* 0x0000000000017941 */ /* 0x000fea0003800000 */
.L_x_140:
[----:B------:R-:W-:Y:S01]  /*3d50*/  @!P3 IMAD R79, R79, R153, R12 ;  /* 0x000000994f4fb224 */ /* 0x000fe200078e020c */
[----:B------:R-:W-:Y:S04]  /*3d60*/  BSSY B1, `(.L_x_142) ;  /* 0x0000006000017945 */ /* 0x000fe80003800000 */
[----:B------:R0:W-:Y:S01]  /*3d70*/  @!P3 STG.E.U8 desc[UR36][R6.64+0x69], R79 ;  /* 0x0000694f0600b986 */ /* 0x0001e2000c101124 */
[----:B------:R-:W-:Y:S05]  /*3d80*/  @P5 BRA `(.L_x_143) ;  /* 0x00000000000c5947 */ /* 0x000fea0003800000 */
[----:B--2---:R-:W1:Y:S02]  /*3d90*/  LDG.E.U8 R155, desc[UR36][R8.64+0x70] ;  /* 0x00007024089b7981 */ /* 0x004e64000c1e1100 */
[----:B-1----:R-:W-:-:S05]  /*3da0*/  PRMT R3, R155, 0x8880, RZ ;  /* 0x000088809b037816 */ /* 0x002fca00000000ff */
[----:B------:R-:W-:-:S07]  /*3db0*/  IMAD R12, R3, R154, RZ ;  /* 0x0000009a030c7224 */ /* 0x000fce00078e02ff */
.L_x_143:
[----:B------:R-:W-:Y:S05]  /*3dc0*/  BSYNC B1 ;  /* 0x0000000000017941 */ /* 0x000fea0003800000 */
.L_x_142:
[----:B-1----:R-:W-:Y:S01]  /*3dd0*/  @!P5 IMAD R3, R80, R153, R12 ;  /* 0x000000995003d224 */ /* 0x002fe200078e020c */
[----:B------:R-:W-:Y:S04]  /*3de0*/  BSSY B1, `(.L_x_144) ;  /* 0x0000006000017945 */ /* 0x000fe80003800000 */
[----:B------:R1:W-:Y:S01]  /*3df0*/  @!P5 STG.E.U8 desc[UR36][R4.64+0x70], R3 ;  /* 0x000070030400d986 */ /* 0x0003e2000c101124 */
[----:B------:R-:W-:Y:S05]  /*3e00*/  @P2 BRA `(.L_x_145) ;  /* 0x00000000000c2947 */ /* 0x000fea0003800000 */
[----:B--2---:R-:W1:Y:S02]  /*3e10*/  LDG.E.U8 R155, desc[UR36][R8.64+0x71] ;  /* 0x00007124089b7981 */ /* 0x004e64000c1e1100 */
[----:B-1----:R-:W-:-:S05]  /*3e20*/  PRMT R3, R155, 0x8880, RZ ;  /* 0x000088809b037816 */ /* 0x002fca00000000ff */
[----:B------:R-:W-:-:S07]  /*3e30*/  IMAD R12, R3, R154, RZ ;  /* 0x0000009a030c7224 */ /* 0x000fce00078e02ff */
.L_x_145:
[----:B------:R-:W-:Y:S05]  /*3e40*/  BSYNC B1 ;  /* 0x0000000000017941 */ /* 0x000fea0003800000 */
.L_x_144:
        /* <DEDUP_REMOVED lines=11> */
.L_x_147:
[----:B------:R-:W-:Y:S05]  /*3f00*/  BSYNC B1 ;  /* 0x0000000000017941 */ /* 0x000fea0003800000 */
.L_x_146:
[----:B-1----:R-:W-:Y:S01]  /*3f10*/  @!P4 IMAD R3, R82, R153, R12 ;  /* 0x000000995203c224 */ /* 0x002fe200078e020c */
[----:B------:R-:W-:Y:S04]  /*3f20*/  BSSY B1, `(.L_x_148) ;  /* 0x0000006000017945 */ /* 0x000fe80003800000 */
[----:B------:R1:W-:Y:S01]  /*3f30*/  @!P4 STG.E.U8 desc[UR36][R6.64+0x70], R3 ;  /* 0x000070030600c986 */ /* 0x0003e2000c101124 */
[----:B------:R-:W-:Y:S05]  /*3f40*/  @P3 BRA `(.L_x_149) ;  /* 0x00000000000c3947 */ /* 0x000fea0003800000 */
[----:B--2---:R-:W1:Y:S02]  /*3f50*/  LDG.E.U8 R155, desc[UR36][R10.64+0x71] ;  /* 0x000071240a9b7981 */ /* 0x004e64000c1e1100 */
[----:B-1----:R-:W-:-:S05]  /*3f60*/  PRMT R3, R155, 0x8880, RZ ;  /* 0x000088809b037816 */ /* 0x002fca00000000ff */
[----:B------:R-:W-:-:S07]  /*3f70*/  IMAD R12, R3, R154, RZ ;  /* 0x0000009a030c7224 */ /* 0x000fce00078e02ff */
.L_x_149:
[----:B------:R-:W-:Y:S05]  /*3f80*/  BSYNC B1 ;  /* 0x0000000000017941 */ /* 0x000fea0003800000 */
.L_x_148:
[----:B------:R-:W-:Y:S01]  /*3f90*/  @!P3 IMAD R83, R83, R153, R12 ;  /* 0x000000995353b224 */ /* 0x000fe200078e020c */
[----:B------:R-:W-:Y:S04]  /*3fa0*/  BSSY B1, `(.L_x_150) ;  /* 0x0000006000017945 */ /* 0x000fe80003800000 */
[----:B------:R0:W-:Y:S01]  /*3fb0*/  @!P3 STG.E.U8 desc[UR36][R6.64+0x71], R83 ;  /* 0x000071530600b986 */ /* 0x0001e2000c101124 */
[----:B------:R-:W-:Y:S05]  /*3fc0*/  @P5 BRA `(.L_x_151) ;  /* 0x00000000000c5947 */ /* 0x000fea0003800000 */
[----:B--2---:R-:W1:Y:S02]  /*3fd0*/  LDG.E.U8 R155, desc[UR36][R8.64+0x78] ;  /* 0x00007824089b7981 */ /* 0x004e64000c1e1100 */
[----:B-1----:R-:W-:-:S05]  /*3fe0*/  PRMT R3, R155, 0x8880, RZ ;  /* 0x000088809b037816 */ /* 0x002fca00000000ff */
[----:B------:R-:W-:-:S07]  /*3ff0*/  IMAD R12, R3, R154, RZ ;  /* 0x0000009a030c7224 */ /* 0x000fce00078e02ff */
.L_x_151:
[----:B------:R-:W-:Y:S05]  /*4000*/  BSYNC B1 ;  /* 0x0000000000017941 */ /* 0x000fea0003800000 */
.L_x_150:
[----:B-1----:R-:W-:Y:S01]  /*4010*/  @!P5 IMAD R3, R84, R153, R12 ;  /* 0x000000995403d224 */ /* 0x002fe200078e020c */
[----:B------:R-:W-:Y:S04]  /*4020*/  BSSY B1, `(.L_x_152) ;  /* 0x0000006000017945 */ /* 0x000fe80003800000 */
[----:B------:R1:W-:Y:S01]  /*4030*/  @!P5 STG.E.U8 desc[UR36][R4.64+0x78], R3 ;  /* 0x000078030400d986 */ /* 0x0003e2000c101124 */
[----:B------:R-:W-:Y:S05]  /*4040*/  @P2 BRA `(.L_x_153) ;  /* 0x00000000000c2947 */ /* 0x000fea0003800000 */
[----:B--2---:R-:W1:Y:S02]  /*4050*/  LDG.E.U8 R155, desc[UR36][R8.64+0x79] ;  /* 0x00007924089b7981 */ /* 0x004e64000c1e1100 */
[----:B-1----:R-:W-:-:S05]  /*4060*/  PRMT R3, R155, 0x8880, RZ ;  /* 0x000088809b037816 */ /* 0x002fca00000000ff */
[----:B------:R-:W-:-:S07]  /*4070*/  IMAD R12, R3, R154, RZ ;  /* 0x0000009a030c7224 */ /* 0x000fce00078e02ff */
.L_x_153:
[----:B------:R-:W-:Y:S05]  /*4080*/  BSYNC B1 ;  /* 0x0000000000017941 */ /* 0x000fea0003800000 */
.L_x_152:
        /* <DEDUP_REMOVED lines=11> */
.L_x_155:
[----:B------:R-:W-:Y:S05]  /*4140*/  BSYNC B1 ;  /* 0x0000000000017941 */ /* 0x000fea0003800000 */
.L_x_154:
[----:B-1----:R-:W-:Y:S01]  /*4150*/  @!P4 IMAD R3, R86, R153, R12 ;  /* 0x000000995603c224 */ /* 0x002fe200078e020c */
[----:B------:R-:W-:Y:S04]  /*4160*/  BSSY B1, `(.L_x_156) ;  /* 0x0000006000017945 */ /* 0x000fe80003800000 */
[----:B------:R1:W-:Y:S01]  /*4170*/  @!P4 STG.E.U8 desc[UR36][R6.64+0x78], R3 ;  /* 0x000078030600c986 */ /* 0x0003e2000c101124 */
[----:B------:R-:W-:Y:S05]  /*4180*/  @P3 BRA `(.L_x_157) ;  /* 0x00000000000c3947 */ /* 0x000fea0003800000 */
[----:B--2---:R-:W1:Y:S02]  /*4190*/  LDG.E.U8 R155, desc[UR36][R10.64+0x79] ;  /* 0x000079240a9b7981 */ /* 0x004e64000c1e1100 */
[----:B-1----:R-:W-:-:S05]  /*41a0*/  PRMT R3, R155, 0x8880, RZ ;  /* 0x000088809b037816 */ /* 0x002fca00000000ff */
[----:B------:R-:W-:-:S07]  /*41b0*/  IMAD R12, R3, R154, RZ ;  /* 0x0000009a030c7224 */ /* 0x000fce00078e02ff */
.L_x_157:
[----:B------:R-:W-:Y:S05]  /*41c0*/  BSYNC B1 ;  /* 0x0000000000017941 */ /* 0x000fea0003800000 */
.L_x_156:
[----:B------:R-:W-:Y:S01]  /*41d0*/  @!P3 IMAD R87, R87, R153, R12 ;  /* 0x000000995757b224 */ /* 0x000fe200078e020c */
[----:B------:R-:W-:Y:S04]  /*41e0*/  BSSY B1, `(.L_x_158) ;  /* 0x0000006000017945 */ /* 0x000fe80003800000 */
[----:B------:R0:W-:Y:S01]  /*41f0*/  @!P3 STG.E.U8 desc[UR36][R6.64+0x79], R87 ;  /* 0x000079570600b986 */ /* 0x0001e2000c101124 */
[----:B------:R-:W-:Y:S05]  /*4200*/  @P5 BRA `(.L_x_159) ;  /* 0x00000000000c5947 */ /* 0x000fea0003800000 */
[----:B--2---:R-:W1:Y:S02]  /*4210*/  LDG.E.U8 R155, desc[UR36][R8.64+0x80] ;  /* 0x00008024089b7981 */ /* 0x004e64000c1e1100 */
[----:B-1----:R-:W-:-:S05]  /*4220*/  PRMT R3, R155, 0x8880, RZ ;  /* 0x000088809b037816 */ /* 0x002fca00000000ff */
[----:B------:R-:W-:-:S07]  /*4230*/  IMAD R12, R3, R154, RZ ;  /* 0x0000009a030c7224 */ /* 0x000fce00078e02ff */
.L_x_159:
[----:B------:R-:W-:Y:S05]  /*4240*/  BSYNC B1 ;  /* 0x0000000000017941 */ /* 0x000fea0003800000 */
.L_x_158:
[----:B-1----:R-:W-:Y:S01]  /*4250*/  @!P5 IMAD R3, R88, R153, R12 ;  /* 0x000000995803d224 */ /* 0x002fe200078e020c */
[----:B------:R-:W-:Y:S04]  /*4260*/  BSSY B1, `(.L_x_160) ;  /* 0x0000006000017945 */ /* 0x000fe80003800000 */
[----:B------:R1:W-:Y:S01]  /*4270*/  @!P5 STG.E.U8 desc[UR36][R4.64+0x80], R3 ;  /* 0x000080030400d986 */ /* 0x0003e2000c101124 */
[----:B------:R-:W-:Y:S05]  /*4280*/  @P2 BRA `(.L_x_161) ;  /* 0x00000000000c2947 */ /* 0x000fea0003800000 */
[----:B--2---:R-:W1:Y:S02]  /*4290*/  LDG.E.U8 R155, desc[UR36][R8.64+0x81] ;  /* 0x00008124089b7981 */ /* 0x004e64000c1e1100 */
[----:B-1----:R-:W-:-:S05]  /*42a0*/  PRMT R3, R155, 0x8880, RZ ;  /* 0x000088809b037816 */ /* 0x002fca00000000ff */
[----:B------:R-:W-:-:S07]  /*42b0*/  IMAD R12, R3, R154, RZ ;  /* 0x0000009a030c7224 */ /* 0x000fce00078e02ff */
.L_x_161:
[----:B------:R-:W-:Y:S05]  /*42c0*/  BSYNC B1 ;  /* 0x0000000000017941 */ /* 0x000fea0003800000 */
.L_x_160:
        /* <DEDUP_REMOVED lines=11> */
.L_x_163:
[----:B------:R-:W-:Y:S05]  /*4380*/  BSYNC B1 ;  /* 0x0000000000017941 */ /* 0x000fea0003800000 */
.L_x_162:
[----:B-1----:R-:W-:Y:S01]  /*4390*/  @!P4 IMAD R3, R90, R153, R12 ;  /* 0x000000995a03c224 */ /* 0x002fe200078e020c */
[----:B------:R-:W-:Y:S04]  /*43a0*/  BSSY B1, `(.L_x_164) ;  /* 0x0000006000017945 */ /* 0x000fe80003800000 */
[----:B------:R1:W-:Y:S01]  /*43b0*/  @!P4 STG.E.U8 desc[UR36][R6.64+0x80], R3 ;  /* 0x000080030600c986 */ /* 0x0003e2000c101124 */
[----:B------:R-:W-:Y:S05]  /*43c0*/  @P3 BRA `(.L_x_165) ;  /* 0x00000000000c3947 */ /* 0x000fea0003800000 */
[----:B--2---:R-:W1:Y:S02]  /*43d0*/  LDG.E.U8 R155, desc[UR36][R10.64+0x81] ;  /* 0x000081240a9b7981 */ /* 0x004e64000c1e1100 */
[----:B-1----:R-:W-:-:S05]  /*43e0*/  PRMT R3, R155, 0x8880, RZ ;  /* 0x000088809b037816 */ /* 0x002fca00000000ff */
[----:B------:R-:W-:-:S07]  /*43f0*/  IMAD R12, R3, R154, RZ ;  /* 0x0000009a030c7224 */ /* 0x000fce00078e02ff */
.L_x_165:
[----:B------:R-:W-:Y:S05]  /*4400*/  BSYNC B1 ;  /* 0x0000000000017941 */ /* 0x000fea0003800000 */
.L_x_164:
[----:B------:R-:W-:Y:S01]  /*4410*/  @!P3 IMAD R91, R91, R153, R12 ;  /* 0x000000995b5bb224 */ /* 0x000fe200078e020c */
[----:B------:R-:W-:Y:S04]  /*4420*/  BSSY B1, `(.L_x_166) ;  /* 0x0000006000017945 */ /* 0x000fe80003800000 */
[----:B------:R0:W-:Y:S01]  /*4430*/  @!P3 STG.E.U8 desc[UR36][R6.64+0x81], R91 ;  /* 0x0000815b0600b986 */ /* 0x0001e2000c101124 */
[----:B------:R-:W-:Y:S05]  /*4440*/  @P5 BRA `(.L_x_167) ;  /* 0x00000000000c5947 */ /* 0x000fea0003800000 */
[----:B--2---:R-:W1:Y:S02]  /*4450*/  LDG.E.U8 R155, desc[UR36][R8.64+0x88] ;  /* 0x00008824089b7981 */ /* 0x004e64000c1e1100 */
[----:B-1----:R-:W-:-:S05]  /*4460*/  PRMT R3, R155, 0x8880, RZ ;  /* 0x000088809b037816 */ /* 0x002fca00000000ff */
[----:B------:R-:W-:-:S07]  /*4470*/  IMAD R12, R3, R154, RZ ;  /* 0x0000009a030c7224 */ /* 0x000fce00078e02ff */
.L_x_167:
[----:B------:R-:W-:Y:S05]  /*4480*/  BSYNC B1 ;  /* 0x0000000000017941 */ /* 0x000fea0003800000 */
.L_x_166:
[----:B-1----:R-:W-:Y:S01]  /*4490*/  @!P5 IMAD R3, R92, R153, R12 ;  /* 0x000000995c03d224 */ /* 0x002fe200078e020c */
[----:B------:R-:W-:Y:S04]  /*44a0*/  BSSY B1, `(.L_x_168) ;  /* 0x0000006000017945 */ /* 0x000fe80003800000 */
[----:B------:R1:W-:Y:S01]  /*44b0*/  @!P5 STG.E.U8 desc[UR36][R4.64+0x88], R3 ;  /* 0x000088030400d986 */ /* 0x0003e2000c101124 */
[----:B------:R-:W-:Y:S05]  /*44c0*/  @P2 BRA `(.L_x_169) ;  /* 0x00000000000c2947 */ /* 0x000fea0003800000 */
[----:B--2---:R-:W1:Y:S02]  /*44d0*/  LDG.E.U8 R155, desc[UR36][R8.64+0x89] ;  /* 0x00008924089b7981 */ /* 0x004e64000c1e1100 */
[----:B-1----:R-:W-:-:S05]  /*44e0*/  PRMT R3, R155, 0x8880, RZ ;  /* 0x000088809b037816 */ /* 0x002fca00000000ff */
[----:B------:R-:W-:-:S07]  /*44f0*/  IMAD R12, R3, R154, RZ ;  /* 0x0000009a030c7224 */ /* 0x000fce00078e02ff */
.L_x_169:
[----:B------:R-:W-:Y:S05]  /*4500*/  BSYNC B1 ;  /* 0x0000000000017941 */ /* 0x000fea0003800000 */
.L_x_168:
        /* <DEDUP_REMOVED lines=11> */
.L_x_171:
[----:B------:R-:W-:Y:S05]  /*45c0*/  BSYNC B1 ;  /* 0x0000000000017941 */ /* 0x000fea0003800000 */
.L_x_170:
[----:B-1----:R-:W-:Y:S01]  /*45d0*/  @!P4 IMAD R3, R94, R153, R12 ;  /* 0x000000995e03c224 */ /* 0x002fe200078e020c */
[----:B------:R-:W-:Y:S04]  /*45e0*/  BSSY B1, `(.L_x_172) ;  /* 0x0000006000017945 */ /* 0x000fe80003800000 */
[----:B------:R1:W-:Y:S01]  /*45f0*/  @!P4 STG.E.U8 desc[UR36][R6.64+0x88], R3 ;  /* 0x000088030600c986 */ /* 0x0003e2000c101124 */
[----:B------:R-:W-:Y:S05]  /*4600*/  @P3 BRA `(.L_x_173) ;  /* 0x00000000000c3947 */ /* 0x000fea0003800000 */
[----:B--2---:R-:W1:Y:S02]  /*4610*/  LDG.E.U8 R155, desc[UR36][R10.64+0x89] ;  /* 0x000089240a9b7981 */ /* 0x004e64000c1e1100 */
[----:B-1----:R-:W-:-:S05]  /*4620*/  PRMT R3, R155, 0x8880, RZ ;  /* 0x000088809b037816 */ /* 0x002fca00000000ff */
[----:B------:R-:W-:-:S07]  /*4630*/  IMAD R12, R3, R154, RZ ;  /* 0x0000009a030c7224 */ /* 0x000fce00078e02ff */
.L_x_173:
[----:B------:R-:W-:Y:S05]  /*4640*/  BSYNC B1 ;  /* 0x0000000000017941 */ /* 0x000fea0003800000 */
.L_x_172:
[----:B------:R-:W-:Y:S01]  /*4650*/  @!P3 IMAD R95, R95, R153, R12 ;  /* 0x000000995f5fb224 */ /* 0x000fe200078e020c */
[----:B------:R-:W-:Y:S04]  /*4660*/  BSSY B1, `(.L_x_174) ;  /* 0x0000006000017945 */ /* 0x000fe80003800000 */
[----:B------:R0:W-:Y:S01]  /*4670*/  @!P3 STG.E.U8 desc[UR36][R6.64+0x89], R95 ;  /* 0x0000895f0600b986 */ /* 0x0001e2000c101124 */
[----:B------:R-:W-:Y:S05]  /*4680*/  @P5 BRA `(.L_x_175) ;  /* 0x00000000000c5947 */ /* 0x000fea0003800000 */
[----:B--2---:R-:W1:Y:S02]  /*4690*/  LDG.E.U8 R155, desc[UR36][R8.64+0x90] ;  /* 0x00009024089b7981 */ /* 0x004e64000c1e1100 */
[----:B-1----:R-:W-:-:S05]  /*46a0*/  PRMT R3, R155, 0x8880, RZ ;  /* 0x000088809b037816 */ /* 0x002fca00000000ff */
[----:B------:R-:W-:-:S07]  /*46b0*/  IMAD R12, R3, R154, RZ ;  /* 0x0000009a030c7224 */ /* 0x000fce00078e02ff */
.L_x_175:
[----:B------:R-:W-:Y:S05]  /*46c0*/  BSYNC B1 ;  /* 0x0000000000017941 */ /* 0x000fea0003800000 */
.L_x_174:
[----:B-1----:R-:W-:Y:S01]  /*46d0*/  @!P5 IMAD R3, R96, R153, R12 ;  /* 0x000000996003d224 */ /* 0x002fe200078e020c */
[----:B------:R-:W-:Y:S04]  /*46e0*/  BSSY B1, `(.L_x_176) ;  /* 0x0000006000017945 */ /* 0x000fe80003800000 */
[----:B------:R1:W-:Y:S01]  /*46f0*/  @!P5 STG.E.U8 desc[UR36][R4.64+0x90], R3 ;  /* 0x000090030400d986 */ /* 0x0003e2000c101124 */
[----:B------:R-:W-:Y:S05]  /*4700*/  @P2 BRA `(.L_x_177) ;  /* 0x00000000000c2947 */ /* 0x000fea0003800000 */
[----:B--2---:R-:W1:Y:S02]  /*4710*/  LDG.E.U8 R155, desc[UR36][R8.64+0x91] ;  /* 0x00009124089b7981 */ /* 0x004e64000c1e1100 */
[----:B-1----:R-:W-:-:S05]  /*4720*/  PRMT R3, R155, 0x8880, RZ ;  /* 0x000088809b037816 */ /* 0x002fca00000000ff */
[----:B------:R-:W-:-:S07]  /*4730*/  IMAD R12, R3, R154, RZ ;  /* 0x0000009a030c7224 */ /* 0x000fce00078e02ff */
.L_x_177:
[----:B------:R-:W-:Y:S05]  /*4740*/  BSYNC B1 ;  /* 0x0000000000017941 */ /* 0x000fea0003800000 */
.L_x_176:
        /* <DEDUP_REMOVED lines=11> */
.L_x_179:
[----:B------:R-:W-:Y:S05]  /*4800*/  BSYNC B1 ;  /* 0x0000000000017941 */ /* 0x000fea0003800000 */
.L_x_178:
[----:B-1----:R-:W-:Y:S01]  /*4810*/  @!P4 IMAD R3, R98, R153, R12 ;  /* 0x000000996203c224 */ /* 0x002fe200078e020c */
[----:B------:R-:W-:Y:S04]  /*4820*/  BSSY B1, `(.L_x_180) ;  /* 0x0000006000017945 */ /* 0x000fe80003800000 */
[----:B------:R1:W-:Y:S01]  /*4830*/  @!P4 STG.E.U8 desc[UR36][R6.64+0x90], R3 ;  /* 0x000090030600c986 */ /* 0x0003e2000c101124 */
[----:B------:R-:W-:Y:S05]  /*4840*/  @P3 BRA `(.L_x_181) ;  /* 0x00000000000c3947 */ /* 0x000fea0003800000 */
[----:B--2---:R-:W1:Y:S02]  /*4850*/  LDG.E.U8 R155, desc[UR36][R10.64+0x91] ;  /* 0x000091240a9b7981 */ /* 0x004e64000c1e1100 */
[----:B-1----:R-:W-:-:S05]  /*4860*/  PRMT R3, R155, 0x8880, RZ ;  /* 0x000088809b037816 */ /* 0x002fca00000000ff */
[----:B------:R-:W-:-:S07]  /*4870*/  IMAD R12, R3, R154, RZ ;  /* 0x0000009a030c7224 */ /* 0x000fce00078e02ff */
.L_x_181:
[----:B------:R-:W-:Y:S05]  /*4880*/  BSYNC B1 ;  /* 0x0000000000017941 */ /* 0x000fea0003800000 */
.L_x_180:
[----:B------:R-:W-:Y:S01]  /*4890*/  @!P3 IMAD R99, R99, R153, R12 ;  /* 0x000000996363b224 */ /* 0x000fe200078e020c */
[----:B------:R-:W-:Y:S04]  /*48a0*/  BSSY B1, `(.L_x_182) ;  /* 0x0000006000017945 */ /* 0x000fe80003800000 */
[----:B------:R0:W-:Y:S01]  /*48b0*/  @!P3 STG.E.U8 desc[UR36][R6.64+0x91], R99 ;  /* 0x000091630600b986 */ /* 0x0001e2000c101124 */
[----:B------:R-:W-:Y:S05]  /*48c0*/  @P5 BRA `(.L_x_183) ;  /* 0x00000000000c5947 */ /* 0x000fea0003800000 */
[----:B--2---:R-:W1:Y:S02]  /*48d0*/  LDG.E.U8 R155, desc[UR36][R8.64+0x98] ;  /* 0x00009824089b7981 */ /* 0x004e64000c1e1100 */
[----:B-1----:R-:W-:-:S05]  /*48e0*/  PRMT R3, R155, 0x8880, RZ ;  /* 0x000088809b037816 */ /* 0x002fca00000000ff */
[----:B------:R-:W-:-:S07]  /*48f0*/  IMAD R12, R3, R154, RZ ;  /* 0x0000009a030c7224 */ /* 0x000fce00078e02ff */
.L_x_183:
[----:B------:R-:W-:Y:S05]  /*4900*/  BSYNC B1 ;  /* 0x0000000000017941 */ /* 0x000fea0003800000 */
.L_x_182:
[----:B-1----:R-:W-:Y:S01]  /*4910*/  @!P5 IMAD R3, R100, R153, R12 ;  /* 0x000000996403d224 */ /* 0x002fe200078e020c */
[----:B------:R-:W-:Y:S04]  /*4920*/  BSSY B1, `(.L_x_184) ;  /* 0x0000006000017945 */ /* 0x000fe80003800000 */
[----:B------:R1:W-:Y:S01]  /*4930*/  @!P5 STG.E.U8 desc[UR36][R4.64+0x98], R3 ;  /* 0x000098030400d986 */ /* 0x0003e2000c101124 */
[----:B------:R-:W-:Y:S05]  /*4940*/  @P2 BRA `(.L_x_185) ;  /* 0x00000000000c2947 */ /* 0x000fea0003800000 */
[----:B--2---:R-:W1:Y:S02]  /*4950*/  LDG.E.U8 R155, desc[UR36][R8.64+0x99] ;  /* 0x00009924089b7981 */ /* 0x004e64000c1e1100 */
[----:B-1----:R-:W-:-:S05]  /*4960*/  PRMT R3, R155, 0x8880, RZ ;  /* 0x000088809b037816 */ /* 0x002fca00000000ff */
[----:B------:R-:W-:-:S07]  /*4970*/  IMAD R12, R3, R154, RZ ;  /* 0x0000009a030c7224 */ /* 0x000fce00078e02ff */
.L_x_185:
[----:B------:R-:W-:Y:S05]  /*4980*/  BSYNC B1 ;  /* 0x0000000000017941 */ /* 0x000fea0003800000 */
.L_x_184:
        /* <DEDUP_REMOVED lines=11> */
.L_x_187:
[----:B------:R-:W-:Y:S05]  /*4a40*/  BSYNC B1 ;  /* 0x0000000000017941 */ /* 0x000fea0003800000 */
.L_x_186:
[----:B-1----:R-:W-:Y:S01]  /*4a50*/  @!P4 IMAD R3, R102, R153, R12 ;  /* 0x000000996603c224 */ /* 0x002fe200078e020c */
[----:B------:R-:W-:Y:S04]  /*4a60*/  BSSY B1, `(.L_x_188) ;  /* 0x0000006000017945 */ /* 0x000fe80003800000 */
[----:B------:R1:W-:Y:S01]  /*4a70*/  @!P4 STG.E.U8 desc[UR36][R6.64+0x98], R3 ;  /* 0x000098030600c986 */ /* 0x0003e2000c101124 */
[----:B------:R-:W-:Y:S05]  /*4a80*/  @P3 BRA `(.L_x_189) ;  /* 0x00000000000c3947 */ /* 0x000fea0003800000 */
[----:B--2---:R-:W1:Y:S02]  /*4a90*/  LDG.E.U8 R155, desc[UR36][R10.64+0x99] ;  /* 0x000099240a9b7981 */ /* 0x004e64000c1e1100 */
[----:B-1----:R-:W-:-:S05]  /*4aa0*/  PRMT R3, R155, 0x8880, RZ ;  /* 0x000088809b037816 */ /* 0x002fca00000000ff */
[----:B------:R-:W-:-:S07]  /*4ab0*/  IMAD R12, R3, R154, RZ ;  /* 0x0000009a030c7224 */ /* 0x000fce00078e02ff */
.L_x_189:
[----:B------:R-:W-:Y:S05]  /*4ac0*/  BSYNC B1 ;  /* 0x0000000000017941 */ /* 0x000fea0003800000 */
.L_x_188:
[----:B------:R-:W-:Y:S01]  /*4ad0*/  @!P3 IMAD R103, R103, R153, R12 ;  /* 0x000000996767b224 */ /* 0x000fe200078e020c */
[----:B------:R-:W-:Y:S04]  /*4ae0*/  BSSY B1, `(.L_x_190) ;  /* 0x0000006000017945 */ /* 0x000fe80003800000 */
[----:B------:R0:W-:Y:S01]  /*4af0*/  @!P3 STG.E.U8 desc[UR36][R6.64+0x99], R103 ;  /* 0x000099670600b986 */ /* 0x0001e2000c101124 */
[----:B------:R-:W-:Y:S05]  /*4b00*/  @P5 BRA `(.L_x_191) ;  /* 0x00000000000c5947 */ /* 0x000fea0003800000 */
[----:B--2---:R-:W1:Y:S02]  /*4b10*/  LDG.E.U8 R155, desc[UR36][R8.64+0xa0] ;  /* 0x0000a024089b7981 */ /* 0x004e64000c1e1100 */
[----:B-1----:R-:W-:-:S05]  /*4b20*/  PRMT R3, R155, 0x8880, RZ ;  /* 0x000088809b037816 */ /* 0x002fca00000000ff */
[----:B------:R-:W-:-:S07]  /*4b30*/  IMAD R12, R3, R154, RZ ;  /* 0x0000009a030c7224 */ /* 0x000fce00078e02ff */
.L_x_191:
[----:B------:R-:W-:Y:S05]  /*4b40*/  BSYNC B1 ;  /* 0x0000000000017941 */ /* 0x000fea0003800000 */
.L_x_190:
[----:B-1----:R-:W-:Y:S01]  /*4b50*/  @!P5 IMAD R3, R104, R153, R12 ;  /* 0x000000996803d224 */ /* 0x002fe200078e020c */
[----:B------:R-:W-:Y:S04]  /*4b60*/  BSSY B1, `(.L_x_192) ;  /* 0x0000006000017945 */ /* 0x000fe80003800000 */
[----:B------:R1:W-:Y:S01]  /*4b70*/  @!P5 STG.E.U8 desc[UR36][R4.64+0xa0], R3 ;  /* 0x0000a0030400d986 */ /* 0x0003e2000c101124 */
[----:B------:R-:W-:Y:S05]  /*4b80*/  @P2 BRA `(.L_x_193) ;  /* 0x00000000000c2947 */ /* 0x000fea0003800000 */
[----:B--2---:R-:W1:Y:S02]  /*4b90*/  LDG.E.U8 R155, desc[UR36][R8.64+0xa1] ;  /* 0x0000a124089b7981 */ /* 0x004e64000c1e1100 */
[----:B-1----:R-:W-:-:S05]  /*4ba0*/  PRMT R3, R155, 0x8880, RZ ;  /* 0x000088809b037816 */ /* 0x002fca00000000ff */
[----:B------:R-:W-:-:S07]  /*4bb0*/  IMAD R12, R3, R154, RZ ;  /* 0x0000009a030c7224 */ /* 0x000fce00078e02ff */
.L_x_193:
[----:B------:R-:W-:Y:S05]  /*4bc0*/  BSYNC B1 ;  /* 0x0000000000017941 */ /* 0x000fea0003800000 */
.L_x_192:
        /* <DEDUP_REMOVED lines=11> */
.L_x_195:
[----:B------:R-:W-:Y:S05]  /*4c80*/  BSYNC B1 ;  /* 0x0000000000017941 */ /* 0x000fea0003800000 */
.L_x_194:
[----:B-1----:R-:W-:Y:S01]  /*4c90*/  @!P4 IMAD R3, R106, R153, R12 ;  /* 0x000000996a03c224 */ /* 0x002fe200078e020c */
[----:B------:R-:W-:Y:S04]  /*4ca0*/  BSSY B1, `(.L_x_196) ;  /* 0x0000006000017945 */ /* 0x000fe80003800000 */
[----:B------:R1:W-:Y:S01]  /*4cb0*/  @!P4 STG.E.U8 desc[UR36][R6.64+0xa0], R3 ;  /* 0x0000a0030600c986 */ /* 0x0003e2000c101124 */
[----:B------:R-:W-:Y:S05]  /*4cc0*/  @P3 BRA `(.L_x_197) ;  /* 0x00000000000c3947 */ /* 0x000fea0003800000 */
[----:B--2---:R-:W1:Y:S02]  /*4cd0*/  LDG.E.U8 R155, desc[UR36][R10.64+0xa1] ;  /* 0x0000a1240a9b7981 */ /* 0x004e64000c1e1100 */
[----:B-1----:R-:W-:-:S05]  /*4ce0*/  PRMT R3, R155, 0x8880, RZ ;  /* 0x000088809b037816 */ /* 0x002fca00000000ff */
[----:B------:R-:W-:-:S07]  /*4cf0*/  IMAD R12, R3, R154, RZ ;  /* 0x0000009a030c7224 */ /* 0x000fce00078e02ff */
.L_x_197:
[----:B------:R-:W-:Y:S05]  /*4d00*/  BSYNC B1 ;  /* 0x0000000000017941 */ /* 0x000fea0003800000 */
.L_x_196:
[----:B------:R-:W-:Y:S01]  /*4d10*/  @!P3 IMAD R107, R107, R153, R12 ;  /* 0x000000996b6bb224 */ /* 0x000fe200078e020c */
[----:B------:R-:W-:Y:S04]  /*4d20*/  BSSY B1, `(.L_x_198) ;  /* 0x0000006000017945 */ /* 0x000fe80003800000 */
[----:B------:R0:W-:Y:S01]  /*4d30*/  @!P3 STG.E.U8 desc[UR36][R6.64+0xa1], R107 ;  /* 0x0000a16b0600b986 */ /* 0x0001e2000c101124 */
[----:B------:R-:W-:Y:S05]  /*4d40*/  @P5 BRA `(.L_x_199) ;  /* 0x00000000000c5947 */ /* 0x000fea0003800000 */
[----:B--2---:R-:W1:Y:S02]  /*4d50*/  LDG.E.U8 R155, desc[UR36][R8.64+0xa8] ;  /* 0x0000a824089b7981 */ /* 0x004e64000c1e1100 */
[----:B-1----:R-:W-:-:S05]  /*4d60*/  PRMT R3, R155, 0x8880, RZ ;  /* 0x000088809b037816 */ /* 0x002fca00000000ff */
[----:B------:R-:W-:-:S07]  /*4d70*/  IMAD R12, R3, R154, RZ ;  /* 0x0000009a030c7224 */ /* 0x000fce00078e02ff */
.L_x_199:
[----:B------:R-:W-:Y:S05]  /*4d80*/  BSYNC B1 ;  /* 0x0000000000017941 */ /* 0x000fea0003800000 */
.L_x_198:
[----:B-1----:R-:W-:Y:S01]  /*4d90*/  @!P5 IMAD R3, R108, R153, R12 ;  /* 0x000000996c03d224 */ /* 0x002fe200078e020c */
[----:B------:R-:W-:Y:S04]  /*4da0*/  BSSY B1, `(.L_x_200) ;  /* 0x0000006000017945 */ /* 0x000fe80003800000 */
[----:B------:R1:W-:Y:S01]  /*4db0*/  @!P5 STG.E.U8 desc[UR36][R4.64+0xa8], R3 ;  /* 0x0000a8030400d986 */ /* 0x0003e2000c101124 */
[----:B------:R-:W-:Y:S05]  /*4dc0*/  @P2 BRA `(.L_x_201) ;  /* 0x00000000000c2947 */ /* 0x000fea0003800000 */
[----:B--2---:R-:W1:Y:S02]  /*4dd0*/  LDG.E.U8 R155, desc[UR36][R8.64+0xa9] ;  /* 0x0000a924089b7981 */ /* 0x004e64000c1e1100 */
[----:B-1----:R-:W-:-:S05]  /*4de0*/  PRMT R3, R155, 0x8880, RZ ;  /* 0x000088809b037816 */ /* 0x002fca00000000ff */
[----:B------:R-:W-:-:S07]  /*4df0*/  IMAD R12, R3, R154, RZ ;  /* 0x0000009a030c7224 */ /* 0x000fce00078e02ff */
.L_x_201:
[----:B------:R-:W-:Y:S05]  /*4e00*/  BSYNC B1 ;  /* 0x0000000000017941 */ /* 0x000fea0003800000 */
.L_x_200:
        /* <DEDUP_REMOVED lines=11> */
.L_x_203:
[----:B------:R-:W-:Y:S05]  /*4ec0*/  BSYNC B1 ;  /* 0x0000000000017941 */ /* 0x000fea0003800000 */
.L_x_202:
[----:B-1----:R-:W-:Y:S01]  /*4ed0*/  @!P4 IMAD R3, R110, R153, R12 ;  /* 0x000000996e03c224 */ /* 0x002fe200078e020c */
[----:B------:R-:W-:Y:S04]  /*4ee0*/  BSSY B1, `(.L_x_204) ;  /* 0x0000006000017945 */ /* 0x000fe80003800000 */
[----:B------:R1:W-:Y:S01]  /*4ef0*/  @!P4 STG.E.U8 desc[UR36][R6.64+0xa8], R3 ;  /* 0x0000a8030600c986 */ /* 0x0003e2000c101124 */
[----:B------:R-:W-:Y:S05]  /*4f00*/  @P3 BRA `(.L_x_205) ;  /* 0x00000000000c3947 */ /* 0x000fea0003800000 */
[----:B--2---:R-:W1:Y:S02]  /*4f10*/  LDG.E.U8 R155, desc[UR36][R10.64+0xa9] ;  /* 0x0000a9240a9b7981 */ /* 0x004e64000c1e1100 */
[----:B-1----:R-:W-:-:S05]  /*4f20*/  PRMT R3, R155, 0x8880, RZ ;  /* 0x000088809b037816 */ /* 0x002fca00000000ff */
[----:B------:R-:W-:-:S07]  /*4f30*/  IMAD R12, R3, R154, RZ ;  /* 0x0000009a030c7224 */ /* 0x000fce00078e02ff */
.L_x_205:
[----:B------:R-:W-:Y:S05]  /*4f40*/  BSYNC B1 ;  /* 0x0000000000017941 */ /* 0x000fea0003800000 */
.L_x_204:
[----:B------:R-:W-:Y:S01]  /*4f50*/  @!P3 IMAD R111, R111, R153, R12 ;  /* 0x000000996f6fb224 */ /* 0x000fe200078e020c */
[----:B------:R-:W-:Y:S04]  /*4f60*/  BSSY B1, `(.L_x_206) ;  /* 0x0000006000017945 */ /* 0x000fe80003800000 */
[----:B------:R0:W-:Y:S01]  /*4f70*/  @!P3 STG.E.U8 desc[UR36][R6.64+0xa9], R111 ;  /* 0x0000a96f0600b986 */ /* 0x0001e2000c101124 */
[----:B------:R-:W-:Y:S05]  /*4f80*/  @P5 BRA `(.L_x_207) ;  /* 0x00000000000c5947 */ /* 0x000fea0003800000 */
[----:B--2---:R-:W1:Y:S02]  /*4f90*/  LDG.E.U8 R155, desc[UR36][R8.64+0xb0] ;  /* 0x0000b024089b7981 */ /* 0x004e64000c1e1100 */
[----:B-1----:R-:W-:-:S05]  /*4fa0*/  PRMT R3, R155, 0x8880, RZ ;  /* 0x000088809b037816 */ /* 0x002fca00000000ff */
[----:B------:R-:W-:-:S07]  /*4fb0*/  IMAD R12, R3, R154, RZ ;  /* 0x0000009a030c7224 */ /* 0x000fce00078e02ff */
.L_x_207:
[----:B------:R-:W-:Y:S05]  /*4fc0*/  BSYNC B1 ;  /* 0x0000000000017941 */ /* 0x000fea0003800000 */
.L_x_206:
[----:B-1----:R-:W-:Y:S01]  /*4fd0*/  @!P5 IMAD R3, R112, R153, R12 ;  /* 0x000000997003d224 */ /* 0x002fe200078e020c */
[----:B------:R-:W-:Y:S04]  /*4fe0*/  BSSY B1, `(.L_x_208) ;  /* 0x0000006000017945 */ /* 0x000fe80003800000 */
[----:B------:R1:W-:Y:S01]  /*4ff0*/  @!P5 STG.E.U8 desc[UR36][R4.64+0xb0], R3 ;  /* 0x0000b0030400d986 */ /* 0x0003e2000c101124 */
[----:B------:R-:W-:Y:S05]  /*5000*/  @P2 BRA `(.L_x_209) ;  /* 0x00000000000c2947 */ /* 0x000fea0003800000 */
[----:B--2---:R-:W1:Y:S02]  /*5010*/  LDG.E.U8 R155, desc[UR36][R8.64+0xb1] ;  /* 0x0000b124089b7981 */ /* 0x004e64000c1e1100 */
[----:B-1----:R-:W-:-:S05]  /*5020*/  PRMT R3, R155, 0x8880, RZ ;  /* 0x000088809b037816 */ /* 0x002fca00000000ff */
[----:B------:R-:W-:-:S07]  /*5030*/  IMAD R12, R3, R154, RZ ;  /* 0x0000009a030c7224 */ /* 0x000fce00078e02ff */
.L_x_209:
[----:B------:R-:W-:Y:S05]  /*5040*/  BSYNC B1 ;  /* 0x0000000000017941 */ /* 0x000fea0003800000 */
.L_x_208:
        /* <DEDUP_REMOVED lines=11> */
.L_x_211:
[----:B------:R-:W-:Y:S05]  /*5100*/  BSYNC B1 ;  /* 0x0000000000017941 */ /* 0x000fea0003800000 */
.L_x_210:
[----:B-1----:R-:W-:Y:S01]  /*5110*/  @!P4 IMAD R3, R114, R153, R12 ;  /* 0x000000997203c224 */ /* 0x002fe200078e020c */
[----:B------:R-:W-:Y:S04]  /*5120*/  BSSY B1, `(.L_x_212) ;  /* 0x0000006000017945 */ /* 0x000fe80003800000 */
[----:B------:R1:W-:Y:S01]  /*5130*/  @!P4 STG.E.U8 desc[UR36][R6.64+0xb0], R3 ;  /* 0x0000b0030600c986 */ /* 0x0003e2000c101124 */
[----:B------:R-:W-:Y:S05]  /*5140*/  @P3 BRA `(.L_x_213) ;  /* 0x00000000000c3947 */ /* 0x000fea0003800000 */
[----:B--2---:R-:W1:Y:S02]  /*5150*/  LDG.E.U8 R155, desc[UR36][R10.64+0xb1] ;  /* 0x0000b1240a9b7981 */ /* 0x004e64000c1e1100 */
[----:B-1----:R-:W-:-:S05]  /*5160*/  PRMT R3, R155, 0x8880, RZ ;  /* 0x000088809b037816 */ /* 0x002fca00000000ff */
[----:B------:R-:W-:-:S07]  /*5170*/  IMAD R12, R3, R154, RZ ;  /* 0x0000009a030c7224 */ /* 0x000fce00078e02ff */
.L_x_213:
[----:B------:R-:W-:Y:S05]  /*5180*/  BSYNC B1 ;  /* 0x0000000000017941 */ /* 0x000fea0003800000 */
.L_x_212:
[----:B------:R-:W-:Y:S01]  /*5190*/  @!P3 IMAD R115, R115, R153, R12 ;  /* 0x000000997373b224 */ /* 0x000fe200078e020c */
[----:B------:R-:W-:Y:S04]  /*51a0*/  BSSY B1, `(.L_x_214) ;  /* 0x0000006000017945 */ /* 0x000fe80003800000 */
[----:B------:R0:W-:Y:S01]  /*51b0*/  @!P3 STG.E.U8 desc[UR36][R6.64+0xb1], R115 ;  /* 0x0000b1730600b986 */ /* 0x0001e2000c101124 */
[----:B------:R-:W-:Y:S05]  /*51c0*/  @P5 BRA `(.L_x_215) ;  /* 0x00000000000c5947 */ /* 0x000fea0003800000 */
[----:B--2---:R-:W1:Y:S02]  /*51d0*/  LDG.E.U8 R155, desc[UR36][R8.64+0xb8] ;  /* 0x0000b824089b7981 */ /* 0x004e64000c1e1100 */
[----:B-1----:R-:W-:-:S05]  /*51e0*/  PRMT R3, R155, 0x8880, RZ ;  /* 0x000088809b037816 */ /* 0x002fca00000000ff */
[----:B------:R-:W-:-:S07]  /*51f0*/  IMAD R12, R3, R154, RZ ;  /* 0x0000009a030c7224 */ /* 0x000fce00078e02ff */
.L_x_215:
[----:B------:R-:W-:Y:S05]  /*5200*/  BSYNC B1 ;  /* 0x0000000000017941 */ /* 0x000fea0003800000 */
.L_x_214:
[----:B-1----:R-:W-:Y:S01]  /*5210*/  @!P5 IMAD R3, R116, R153, R12 ;  /* 0x000000997403d224 */ /* 0x002fe200078e020c */
[----:B------:R-:W-:Y:S04]  /*5220*/  BSSY B1, `(.L_x_216) ;  /* 0x0000006000017945 */ /* 0x000fe80003800000 */
[----:B------:R1:W-:Y:S01]  /*5230*/  @!P5 STG.E.U8 desc[UR36][R4.64+0xb8], R3 ;  /* 0x0000b8030400d986 */ /* 0x0003e2000c101124 */
[----:B------:R-:W-:Y:S05]  /*5240*/  @P2 BRA `(.L_x_217) ;  /* 0x00000000000c2947 */ /* 0x000fea0003800000 */
[----:B--2---:R-:W1:Y:S02]  /*5250*/  LDG.E.U8 R155, desc[UR36][R8.64+0xb9] ;  /* 0x0000b924089b7981 */ /* 0x004e64000c1e1100 */
[----:B-1----:R-:W-:-:S05]  /*5260*/  PRMT R3, R155, 0x8880, RZ ;  /* 0x000088809b037816 */ /* 0x002fca00000000ff */
[----:B------:R-:W-:-:S07]  /*5270*/  IMAD R12, R3, R154, RZ ;  /* 0x0000009a030c7224 */ /* 0x000fce00078e02ff */
.L_x_217:
[----:B------:R-:W-:Y:S05]  /*5280*/  BSYNC B1 ;  /* 0x0000000000017941 */ /* 0x000fea0003800000 */
.L_x_216:
        /* <DEDUP_REMOVED lines=11> */
.L_x_219:
[----:B------:R-:W-:Y:S05]  /*5340*/  BSYNC B1 ;  /* 0x0000000000017941 */ /* 0x000fea0003800000 */
.L_x_218:
[----:B-1----:R-:W-:Y:S01]  /*5350*/  @!P4 IMAD R3, R118, R153, R12 ;  /* 0x000000997603c224 */ /* 0x002fe200078e020c */
[----:B------:R-:W-:Y:S04]  /*5360*/  BSSY B1, `(.L_x_220) ;  /* 0x0000006000017945 */ /* 0x000fe80003800000 */
[----:B------:R1:W-:Y:S01]  /*5370*/  @!P4 STG.E.U8 desc[UR36][R6.64+0xb8], R3 ;  /* 0x0000b8030600c986 */ /* 0x0003e2000c101124 */
[----:B------:R-:W-:Y:S05]  /*5380*/  @P3 BRA `(.L_x_221) ;  /* 0x00000000000c3947 */ /* 0x000fea0003800000 */
[----:B--2---:R-:W1:Y:S02]  /*5390*/  LDG.E.U8 R155, desc[UR36][R10.64+0xb9] ;  /* 0x0000b9240a9b7981 */ /* 0x004e64000c1e1100 */
[----:B-1----:R-:W-:-:S05]  /*53a0*/  PRMT R3, R155, 0x8880, RZ ;  /* 0x000088809b037816 */ /* 0x002fca00000000ff */
[----:B------:R-:W-:-:S07]  /*53b0*/  IMAD R12, R3, R154, RZ ;  /* 0x0000009a030c7224 */ /* 0x000fce00078e02ff */
.L_x_221:
[----:B------:R-:W-:Y:S05]  /*53c0*/  BSYNC B1 ;  /* 0x0000000000017941 */ /* 0x000fea0003800000 */
.L_x_220:
[----:B------:R-:W-:Y:S01]  /*53d0*/  @!P3 IMAD R119, R119, R153, R12 ;  /* 0x000000997777b224 */ /* 0x000fe200078e020c */
[----:B------:R-:W-:Y:S04]  /*53e0*/  BSSY B1, `(.L_x_222) ;  /* 0x0000006000017945 */ /* 0x000fe80003800000 */
[----:B------:R0:W-:Y:S01]  /*53f0*/  @!P3 STG.E.U8 desc[UR36][R6.64+0xb9], R119 ;  /* 0x0000b9770600b986 */ /* 0x0001e2000c101124 */
[----:B------:R-:W-:Y:S05]  /*5400*/  @P5 BRA `(.L_x_223) ;  /* 0x00000000000c5947 */ /* 0x000fea0003800000 */
[----:B--2---:R-:W1:Y:S02]  /*5410*/  LDG.E.U8 R155, desc[UR36][R8.64+0xc0] ;  /* 0x0000c024089b7981 */ /* 0x004e64000c1e1100 */
[----:B-1----:R-:W-:-:S05]  /*5420*/  PRMT R3, R155, 0x8880, RZ ;  /* 0x000088809b037816 */ /* 0x002fca00000000ff */
[----:B------:R-:W-:-:S07]  /*5430*/  IMAD R12, R3, R154, RZ ;  /* 0x0000009a030c7224 */ /* 0x000fce00078e02ff */
.L_x_223:
[----:B------:R-:W-:Y:S05]  /*5440*/  BSYNC B1 ;  /* 0x0000000000017941 */ /* 0x000fea0003800000 */
.L_x_222:
[----:B-1----:R-:W-:Y:S01]  /*5450*/  @!P5 IMAD R3, R120, R153, R12 ;  /* 0x000000997803d224 */ /* 0x002fe200078e020c */
[----:B------:R-:W-:Y:S04]  /*5460*/  BSSY B1, `(.L_x_224) ;  /* 0x0000006000017945 */ /* 0x000fe80003800000 */
[----:B------:R1:W-:Y:S01]  /*5470*/  @!P5 STG.E.U8 desc[UR36][R4.64+0xc0], R3 ;  /* 0x0000c0030400d986 */ /* 0x0003e2000c101124 */
[----:B------:R-:W-:Y:S05]  /*5480*/  @P2 BRA `(.L_x_225) ;  /* 0x00000000000c2947 */ /* 0x000fea0003800000 */
[----:B--2---:R-:W1:Y:S02]  /*5490*/  LDG.E.U8 R155, desc[UR36][R8.64+0xc1] ;  /* 0x0000c124089b7981 */ /* 0x004e64000c1e1100 */
[----:B-1----:R-:W-:-:S05]  /*54a0*/  PRMT R3, R155, 0x8880, RZ ;  /* 0x000088809b037816 */ /* 0x002fca00000000ff */
[----:B------:R-:W-:-:S07]  /*54b0*/  IMAD R12, R3, R154, RZ ;  /* 0x0000009a030c7224 */ /* 0x000fce00078e02ff */
.L_x_225:
[----:B------:R-:W-:Y:S05]  /*54c0*/  BSYNC B1 ;  /* 0x0000000000017941 */ /* 0x000fea0003800000 */
.L_x_224:
        /* <DEDUP_REMOVED lines=11> */
.L_x_227:
[----:B------:R-:W-:Y:S05]  /*5580*/  BSYNC B1 ;  /* 0x0000000000017941 */ /* 0x000fea0003800000 */
.L_x_226:
[----:B-1----:R-:W-:Y:S01]  /*5590*/  @!P4 IMAD R3, R122, R153, R12 ;  /* 0x000000997a03c224 */ /* 0x002fe200078e020c */
[----:B------:R-:W-:Y:S04]  /*55a0*/  BSSY B1, `(.L_x_228) ;  /* 0x0000006000017945 */ /* 0x000fe80003800000 */
[----:B------:R1:W-:Y:S01]  /*55b0*/  @!P4 STG.E.U8 desc[UR36][R6.64+0xc0], R3 ;  /* 0x0000c0030600c986 */ /* 0x0003e2000c101124 */
[----:B------:R-:W-:Y:S05]  /*55c0*/  @P3 BRA `(.L_x_229) ;  /* 0x00000000000c3947 */ /* 0x000fea0003800000 */
[----:B--2---:R-:W1:Y:S02]  /*55d0*/  LDG.E.U8 R155, desc[UR36][R10.64+0xc1] ;  /* 0x0000c1240a9b7981 */ /* 0x004e64000c1e1100 */
[----:B-1----:R-:W-:-:S05]  /*55e0*/  PRMT R3, R155, 0x8880, RZ ;  /* 0x000088809b037816 */ /* 0x002fca00000000ff */
[----:B------:R-:W-:-:S07]  /*55f0*/  IMAD R12, R3, R154, RZ ;  /* 0x0000009a030c7224 */ /* 0x000fce00078e02ff */
.L_x_229:
[----:B------:R-:W-:Y:S05]  /*5600*/  BSYNC B1 ;  /* 0x0000000000017941 */ /* 0x000fea0003800000 */
.L_x_228:
[----:B------:R-:W-:Y:S01]  /*5610*/  @!P3 IMAD R123, R123, R153, R12 ;  /* 0x000000997b7bb224 */ /* 0x000fe200078e020c */
[----:B------:R-:W-:Y:S04]  /*5620*/  BSSY B1, `(.L_x_230) ;  /* 0x0000006000017945 */ /* 0x000fe80003800000 */
[----:B------:R0:W-:Y:S01]  /*5630*/  @!P3 STG.E.U8 desc[UR36][R6.64+0xc1], R123 ;  /* 0x0000c17b0600b986 */ /* 0x0001e2000c101124 */
[----:B------:R-:W-:Y:S05]  /*5640*/  @P5 BRA `(.L_x_231) ;  /* 0x00000000000c5947 */ /* 0x000fea0003800000 */
[----:B--2---:R-:W1:Y:S02]  /*5650*/  LDG.E.U8 R155, desc[UR36][R8.64+0xc8] ;  /* 0x0000c824089b7981 */ /* 0x004e64000c1e1100 */
[----:B-1----:R-:W-:-:S05]  /*5660*/  PRMT R3, R155, 0x8880, RZ ;  /* 0x000088809b037816 */ /* 0x002fca00000000ff */
[----:B------:R-:W-:-:S07]  /*5670*/  IMAD R12, R3, R154, RZ ;  /* 0x0000009a030c7224 */ /* 0x000fce00078e02ff */
.L_x_231:
[----:B------:R-:W-:Y:S05]  /*5680*/  BSYNC B1 ;  /* 0x0000000000017941 */ /* 0x000fea0003800000 */
.L_x_230:
[----:B-1----:R-:W-:Y:S01]  /*5690*/  @!P5 IMAD R3, R124, R153, R12 ;  /* 0x000000997c03d224 */ /* 0x002fe200078e020c */
[----:B------:R-:W-:Y:S04]  /*56a0*/  BSSY B1, `(.L_x_232) ;  /* 0x0000006000017945 */ /* 0x000fe80003800000 */
[----:B------:R1:W-:Y:S01]  /*56b0*/  @!P5 STG.E.U8 desc[UR36][R4.64+0xc8], R3 ;  /* 0x0000c8030400d986 */ /* 0x0003e2000c101124 */
[----:B------:R-:W-:Y:S05]  /*56c0*/  @P2 BRA `(.L_x_233) ;  /* 0x00000000000c2947 */ /* 0x000fea0003800000 */
[----:B--2---:R-:W1:Y:S02]  /*56d0*/  LDG.E.U8 R155, desc[UR36][R8.64+0xc9] ;  /* 0x0000c924089b7981 */ /* 0x004e64000c1e1100 */
[----:B-1----:R-:W-:-:S05]  /*56e0*/  PRMT R3, R155, 0x8880, RZ ;  /* 0x000088809b037816 */ /* 0x002fca00000000ff */
[----:B------:R-:W-:-:S07]  /*56f0*/  IMAD R12, R3, R154, RZ ;  /* 0x0000009a030c7224 */ /* 0x000fce00078e02ff */
.L_x_233:
[----:B------:R-:W-:Y:S05]  /*5700*/  BSYNC B1 ;  /* 0x0000000000017941 */ /* 0x000fea0003800000 */
.L_x_232:
        /* <DEDUP_REMOVED lines=11> */
.L_x_235:
[----:B------:R-:W-:Y:S05]  /*57c0*/  BSYNC B1 ;  /* 0x0000000000017941 */ /* 0x000fea0003800000 */
.L_x_234:
[----:B-1----:R-:W-:Y:S01]  /*57d0*/  @!P4 IMAD R3, R126, R153, R12 ;  /* 0x000000997e03c224 */ /* 0x002fe200078e020c */
[----:B------:R-:W-:Y:S04]  /*57e0*/  BSSY B1, `(.L_x_236) ;  /* 0x0000006000017945 */ /* 0x000fe80003800000 */
[----:B------:R1:W-:Y:S01]  /*57f0*/  @!P4 STG.E.U8 desc[UR36][R6.64+0xc8], R3 ;  /* 0x0000c8030600c986 */ /* 0x0003e2000c101124 */
[----:B------:R-:W-:Y:S05]  /*5800*/  @P3 BRA `(.L_x_237) ;  /* 0x00000000000c3947 */ /* 0x000fea0003800000 */
[----:B--2---:R-:W1:Y:S02]  /*5810*/  LDG.E.U8 R155, desc[UR36][R10.64+0xc9] ;  /* 0x0000c9240a9b7981 */ /* 0x004e64000c1e1100 */
[----:B-1----:R-:W-:-:S05]  /*5820*/  PRMT R3, R155, 0x8880, RZ ;  /* 0x000088809b037816 */ /* 0x002fca00000000ff */
[----:B------:R-:W-:-:S07]  /*5830*/  IMAD R12, R3, R154, RZ ;  /* 0x0000009a030c7224 */ /* 0x000fce00078e02ff */
.L_x_237:
[----:B------:R-:W-:Y:S05]  /*5840*/  BSYNC B1 ;  /* 0x0000000000017941 */ /* 0x000fea0003800000 */
.L_x_236:
[----:B------:R-:W-:Y:S01]  /*5850*/  @!P3 IMAD R127, R127, R153, R12 ;  /* 0x000000997f7fb224 */ /* 0x000fe200078e020c */
[----:B------:R-:W-:Y:S04]  /*5860*/  BSSY B1, `(.L_x_238) ;  /* 0x0000006000017945 */ /* 0x000fe80003800000 */
[----:B------:R0:W-:Y:S01]  /*5870*/  @!P3 STG.E.U8 desc[UR36][R6.64+0xc9], R127 ;  /* 0x0000c97f0600b986 */ /* 0x0001e2000c101124 */
[----:B------:R-:W-:Y:S05]  /*5880*/  @P5 BRA `(.L_x_239) ;  /* 0x00000000000c5947 */ /* 0x000fea0003800000 */
[----:B--2---:R-:W1:Y:S02]  /*5890*/  LDG.E.U8 R155, desc[UR36][R8.64+0xd0] ;  /* 0x0000d024089b7981 */ /* 0x004e64000c1e1100 */
[----:B-1----:R-:W-:-:S05]  /*58a0*/  PRMT R3, R155, 0x8880, RZ ;  /* 0x000088809b037816 */ /* 0x002fca00000000ff */
[----:B------:R-:W-:-:S07]  /*58b0*/  IMAD R12, R3, R154, RZ ;  /* 0x0000009a030c7224 */ /* 0x000fce00078e02ff */
.L_x_239:
[----:B------:R-:W-:Y:S05]  /*58c0*/  BSYNC B1 ;  /* 0x0000000000017941 */ /* 0x000fea0003800000 */
.L_x_238:
[----:B-1----:R-:W-:Y:S01]  /*58d0*/  @!P5 IMAD R3, R128, R153, R12 ;  /* 0x000000998003d224 */ /* 0x002fe200078e020c */
[----:B------:R-:W-:Y:S04]  /*58e0*/  BSSY B1, `(.L_x_240) ;  /* 0x0000006000017945 */ /* 0x000fe80003800000 */
[----:B------:R1:W-:Y:S01]  /*58f0*/  @!P5 STG.E.U8 desc[UR36][R4.64+0xd0], R3 ;  /* 0x0000d0030400d986 */ /* 0x0003e2000c101124 */
[----:B------:R-:W-:Y:S05]  /*5900*/  @P2 BRA `(.L_x_241) ;  /* 0x00000000000c2947 */ /* 0x000fea0003800000 */
[----:B--2---:R-:W1:Y:S02]  /*5910*/  LDG.E.U8 R155, desc[UR36][R8.64+0xd1] ;  /* 0x0000d124089b7981 */ /* 0x004e64000c1e1100 */
[----:B-1----:R-:W-:-:S05]  /*5920*/  PRMT R3, R155, 0x8880, RZ ;  /* 0x000088809b037816 */ /* 0x002fca00000000ff */
[----:B------:R-:W-:-:S07]  /*5930*/  IMAD R12, R3, R154, RZ ;  /* 0x0000009a030c7224 */ /* 0x000fce00078e02ff */
.L_x_241:
[----:B------:R-:W-:Y:S05]  /*5940*/  BSYNC B1 ;  /* 0x0000000000017941 */ /* 0x000fea0003800000 */
.L_x_240:
        /* <DEDUP_REMOVED lines=11> */
.L_x_243:
[----:B------:R-:W-:Y:S05]  /*5a00*/  BSYNC B1 ;  /* 0x0000000000017941 */ /* 0x000fea0003800000 */
.L_x_242:
[----:B-1----:R-:W-:Y:S01]  /*5a10*/  @!P4 IMAD R3, R130, R153, R12 ;  /* 0x000000998203c224 */ /* 0x002fe200078e020c */
[----:B------:R-:W-:Y:S04]  /*5a20*/  BSSY B1, `(.L_x_244) ;  /* 0x0000006000017945 */ /* 0x000fe80003800000 */
[----:B------:R1:W-:Y:S01]  /*5a30*/  @!P4 STG.E.U8 desc[UR36][R6.64+0xd0], R3 ;  /* 0x0000d0030600c986 */ /* 0x0003e2000c101124 */
[----:B------:R-:W-:Y:S05]  /*5a40*/  @P3 BRA `(.L_x_245) ;  /* 0x00000000000c3947 */ /* 0x000fea0003800000 */
[----:B--2---:R-:W1:Y:S02]  /*5a50*/  LDG.E.U8 R155, desc[UR36][R10.64+0xd1] ;  /* 0x0000d1240a9b7981 */ /* 0x004e64000c1e1100 */
[----:B-1----:R-:W-:-:S05]  /*5a60*/  PRMT R3, R155, 0x8880, RZ ;  /* 0x000088809b037816 */ /* 0x002fca00000000ff */
[----:B------:R-:W-:-:S07]  /*5a70*/  IMAD R12, R3, R154, RZ ;  /* 0x0000009a030c7224 */ /* 0x000fce00078e02ff */
.L_x_245:
[----:B------:R-:W-:Y:S05]  /*5a80*/  BSYNC B1 ;  /* 0x0000000000017941 */ /* 0x000fea0003800000 */
.L_x_244:
[----:B------:R-:W-:Y:S01]  /*5a90*/  @!P3 IMAD R131, R131, R153, R12 ;  /* 0x000000998383b224 */ /* 0x000fe200078e020c */
[----:B------:R-:W-:Y:S04]  /*5aa0*/  BSSY B1, `(.L_x_246) ;  /* 0x0000006000017945 */ /* 0x000fe80003800000 */
[----:B------:R0:W-:Y:S01]  /*5ab0*/  @!P3 STG.E.U8 desc[UR36][R6.64+0xd1], R131 ;  /* 0x0000d1830600b986 */ /* 0x0001e2000c101124 */
[----:B------:R-:W-:Y:S05]  /*5ac0*/  @P5 BRA `(.L_x_247) ;  /* 0x00000000000c5947 */ /* 0x000fea0003800000 */
[----:B--2---:R-:W1:Y:S02]  /*5ad0*/  LDG.E.U8 R155, desc[UR36][R8.64+0xd8] ;  /* 0x0000d824089b7981 */ /* 0x004e64000c1e1100 */
[----:B-1----:R-:W-:-:S05]  /*5ae0*/  PRMT R3, R155, 0x8880, RZ ;  /* 0x000088809b037816 */ /* 0x002fca00000000ff */
[----:B------:R-:W-:-:S07]  /*5af0*/  IMAD R12, R3, R154, RZ ;  /* 0x0000009a030c7224 */ /* 0x000fce00078e02ff */
.L_x_247:
[----:B------:R-:W-:Y:S05]  /*5b00*/  BSYNC B1 ;  /* 0x0000000000017941 */ /* 0x000fea0003800000 */
.L_x_246:
[----:B-1----:R-:W-:Y:S01]  /*5b10*/  @!P5 IMAD R3, R132, R153, R12 ;  /* 0x000000998403d224 */ /* 0x002fe200078e020c */
[----:B------:R-:W-:Y:S04]  /*5b20*/  BSSY B1, `(.L_x_248) ;  /* 0x0000006000017945 */ /* 0x000fe80003800000 */
[----:B------:R1:W-:Y:S01]  /*5b30*/  @!P5 STG.E.U8 desc[UR36][R4.64+0xd8], R3 ;  /* 0x0000d8030400d986 */ /* 0x0003e2000c101124 */
[----:B------:R-:W-:Y:S05]  /*5b40*/  @P2 BRA `(.L_x_249) ;  /* 0x00000000000c2947 */ /* 0x000fea0003800000 */
[----:B--2---:R-:W1:Y:S02]  /*5b50*/  LDG.E.U8 R155, desc[UR36][R8.64+0xd9] ;  /* 0x0000d924089b7981 */ /* 0x004e64000c1e1100 */
[----:B-1----:R-:W-:-:S05]  /*5b60*/  PRMT R3, R155, 0x8880, RZ ;  /* 0x000088809b037816 */ /* 0x002fca00000000ff */
[----:B------:R-:W-:-:S07]  /*5b70*/  IMAD R12, R3, R154, RZ ;  /* 0x0000009a030c7224 */ /* 0x000fce00078e02ff */
.L_x_249:
[----:B------:R-:W-:Y:S05]  /*5b80*/  BSYNC B1 ;  /* 0x0000000000017941 */ /* 0x000fea0003800000 */
.L_x_248:
        /* <DEDUP_REMOVED lines=11> */
.L_x_251:
[----:B------:R-:W-:Y:S05]  /*5c40*/  BSYNC B1 ;  /* 0x0000000000017941 */ /* 0x000fea0003800000 */
.L_x_250:
[----:B-1----:R-:W-:Y:S01]  /*5c50*/  @!P4 IMAD R3, R134, R153, R12 ;  /* 0x000000998603c224 */ /* 0x002fe200078e020c */
[----:B------:R-:W-:Y:S04]  /*5c60*/  BSSY B1, `(.L_x_252) ;  /* 0x0000006000017945 */ /* 0x000fe80003800000 */
[----:B------:R1:W-:Y:S01]  /*5c70*/  @!P4 STG.E.U8 desc[UR36][R6.64+0xd8], R3 ;  /* 0x0000d8030600c986 */ /* 0x0003e2000c101124 */
[----:B------:R-:W-:Y:S05]  /*5c80*/  @P3 BRA `(.L_x_253) ;  /* 0x00000000000c3947 */ /* 0x000fea0003800000 */
[----:B--2---:R-:W1:Y:S02]  /*5c90*/  LDG.E.U8 R155, desc[UR36][R10.64+0xd9] ;  /* 0x0000d9240a9b7981 */ /* 0x004e64000c1e1100 */
[----:B-1----:R-:W-:-:S05]  /*5ca0*/  PRMT R3, R155, 0x8880, RZ ;  /* 0x000088809b037816 */ /* 0x002fca00000000ff */
[----:B------:R-:W-:-:S07]  /*5cb0*/  IMAD R12, R3, R154, RZ ;  /* 0x0000009a030c7224 */ /* 0x000fce00078e02ff */
.L_x_253:
[----:B------:R-:W-:Y:S05]  /*5cc0*/  BSYNC B1 ;  /* 0x0000000000017941 */ /* 0x000fea0003800000 */
.L_x_252:
[----:B------:R-:W-:Y:S01]  /*5cd0*/  @!P3 IMAD R135, R135, R153, R12 ;  /* 0x000000998787b224 */ /* 0x000fe200078e020c */
[----:B------:R-:W-:Y:S04]  /*5ce0*/  BSSY B1, `(.L_x_254) ;  /* 0x0000006000017945 */ /* 0x000fe80003800000 */
[----:B------:R0:W-:Y:S01]  /*5cf0*/  @!P3 STG.E.U8 desc[UR36][R6.64+0xd9], R135 ;  /* 0x0000d9870600b986 */ /* 0x0001e2000c101124 */
[----:B------:R-:W-:Y:S05]  /*5d00*/  @P5 BRA `(.L_x_255) ;  /* 0x00000000000c5947 */ /* 0x000fea0003800000 */
[----:B--2---:R-:W1:Y:S02]  /*5d10*/  LDG.E.U8 R155, desc[UR36][R8.64+0xe0] ;  /* 0x0000e024089b7981 */ /* 0x004e64000c1e1100 */
[----:B-1----:R-:W-:-:S05]  /*5d20*/  PRMT R3, R155, 0x8880, RZ ;  /* 0x000088809b037816 */ /* 0x002fca00000000ff */
[----:B------:R-:W-:-:S07]  /*5d30*/  IMAD R12, R3, R154, RZ ;  /* 0x0000009a030c7224 */ /* 0x000fce00078e02ff */
.L_x_255:
[----:B------:R-:W-:Y:S05]  /*5d40*/  BSYNC B1 ;  /* 0x0000000000017941 */ /* 0x000fea0003800000 */
.L_x_254:
[----:B-1----:R-:W-:Y:S01]  /*5d50*/  @!P5 IMAD R3, R136, R153, R12 ;  /* 0x000000998803d224 */ /* 0x002fe200078e020c */
[----:B------:R-:W-:Y:S04]  /*5d60*/  BSSY B1, `(.L_x_256) ;  /* 0x0000006000017945 */ /* 0x000fe80003800000 */
[----:B------:R1:W-:Y:S01]  /*5d70*/  @!P5 STG.E.U8 desc[UR36][R4.64+0xe0], R3 ;  /* 0x0000e0030400d986 */ /* 0x0003e2000c101124 */
[----:B------:R-:W-:Y:S05]  /*5d80*/  @P2 BRA `(.L_x_257) ;  /* 0x00000000000c2947 */ /* 0x000fea0003800000 */
[----:B--2---:R-:W1:Y:S02]  /*5d90*/  LDG.E.U8 R155, desc[UR36][R8.64+0xe1] ;  /* 0x0000e124089b7981 */ /* 0x004e64000c1e1100 */
[----:B-1----:R-:W-:-:S05]  /*5da0*/  PRMT R3, R155, 0x8880, RZ ;  /* 0x000088809b037816 */ /* 0x002fca00000000ff */
[----:B------:R-:W-:-:S07]  /*5db0*/  IMAD R12, R3, R154, RZ ;  /* 0x0000009a030c7224 */ /* 0x000fce00078e02ff */
.L_x_257:
[----:B------:R-:W-:Y:S05]  /*5dc0*/  BSYNC B1 ;  /* 0x0000000000017941 */ /* 0x000fea0003800000 */
.L_x_256:
        /* <DEDUP_REMOVED lines=11> */
.L_x_259:
[----:B------:R-:W-:Y:S05]  /*5e80*/  BSYNC B1 ;  /* 0x0000000000017941 */ /* 0x000fea0003800000 */
.L_x_258:
[----:B-1----:R-:W-:Y:S01]  /*5e90*/  @!P4 IMAD R3, R138, R153, R12 ;  /* 0x000000998a03c224 */ /* 0x002fe200078e020c */
[----:B------:R-:W-:Y:S04]  /*5ea0*/  BSSY B1, `(.L_x_260) ;  /* 0x0000006000017945 */ /* 0x000fe80003800000 */
[----:B------:R1:W-:Y:S01]  /*5eb0*/  @!P4 STG.E.U8 desc[UR36][R6.64+0xe0], R3 ;  /* 0x0000e0030600c986 */ /* 0x0003e2000c101124 */
[----:B------:R-:W-:Y:S05]  /*5ec0*/  @P3 BRA `(.L_x_261) ;  /* 0x00000000000c3947 */ /* 0x000fea0003800000 */
[----:B--2---:R-:W1:Y:S02]  /*5ed0*/  LDG.E.U8 R155, desc[UR36][R10.64+0xe1] ;  /* 0x0000e1240a9b7981 */ /* 0x004e64000c1e1100 */
[----:B-1----:R-:W-:-:S05]  /*5ee0*/  PRMT R3, R155, 0x8880, RZ ;  /* 0x000088809b037816 */ /* 0x002fca00000000ff */
[----:B------:R-:W-:-:S07]  /*5ef0*/  IMAD R12, R3, R154, RZ ;  /* 0x0000009a030c7224 */ /* 0x000fce00078e02ff */
.L_x_261:
[----:B------:R-:W-:Y:S05]  /*5f00*/  BSYNC B1 ;  /* 0x0000000000017941 */ /* 0x000fea0003800000 */
.L_x_260:
[----:B------:R-:W-:Y:S01]  /*5f10*/  @!P3 IMAD R139, R139, R153, R12 ;  /* 0x000000998b8bb224 */ /* 0x000fe200078e020c */
[----:B------:R-:W-:Y:S04]  /*5f20*/  BSSY B1, `(.L_x_262) ;  /* 0x0000006000017945 */ /* 0x000fe80003800000 */
[----:B------:R0:W-:Y:S01]  /*5f30*/  @!P3 STG.E.U8 desc[UR36][R6.64+0xe1], R139 ;  /* 0x0000e18b0600b986 */ /* 0x0001e2000c101124 */
[----:B------:R-:W-:Y:S05]  /*5f40*/  @P5 BRA `(.L_x_263) ;  /* 0x00000000000c5947 */ /* 0x000fea0003800000 */
[----:B--2---:R-:W1:Y:S02]  /*5f50*/  LDG.E.U8 R155, desc[UR36][R8.64+0xe8] ;  /* 0x0000e824089b7981 */ /* 0x004e64000c1e1100 */
[----:B-1----:R-:W-:-:S05]  /*5f60*/  PRMT R3, R155, 0x8880, RZ ;  /* 0x000088809b037816 */ /* 0x002fca00000000ff */
[----:B------:R-:W-:-:S07]  /*5f70*/  IMAD R12, R3, R154, RZ ;  /* 0x0000009a030c7224 */ /* 0x000fce00078e02ff */
.L_x_263:
[----:B------:R-:W-:Y:S05]  /*5f80*/  BSYNC B1 ;  /* 0x0000000000017941 */ /* 0x000fea0003800000 */
.L_x_262:
[----:B-1----:R-:W-:Y:S01]  /*5f90*/  @!P5 IMAD R3, R140, R153, R12 ;  /* 0x000000998c03d224 */ /* 0x002fe200078e020c */
[----:B------:R-:W-:Y:S04]  /*5fa0*/  BSSY B1, `(.L_x_264) ;  /* 0x0000006000017945 */ /* 0x000fe80003800000 */
[----:B------:R1:W-:Y:S01]  /*5fb0*/  @!P5 STG.E.U8 desc[UR36][R4.64+0xe8], R3 ;  /* 0x0000e8030400d986 */ /* 0x0003e2000c101124 */
[----:B------:R-:W-:Y:S05]  /*5fc0*/  @P2 BRA `(.L_x_265) ;  /* 0x00000000000c2947 */ /* 0x000fea0003800000 */
[----:B--2---:R-:W1:Y:S02]  /*5fd0*/  LDG.E.U8 R155, desc[UR36][R8.64+0xe9] ;  /* 0x0000e924089b7981 */ /* 0x004e64000c1e1100 */
[----:B-1----:R-:W-:-:S05]  /*5fe0*/  PRMT R3, R155, 0x8880, RZ ;  /* 0x000088809b037816 */ /* 0x002fca00000000ff */
[----:B------:R-:W-:-:S07]  /*5ff0*/  IMAD R12, R3, R154, RZ ;  /* 0x0000009a030c7224 */ /* 0x000fce00078e02ff */
.L_x_265:
[----:B------:R-:W-:Y:S05]  /*6000*/  BSYNC B1 ;  /* 0x0000000000017941 */ /* 0x000fea0003800000 */
.L_x_264:
        /* <DEDUP_REMOVED lines=11> */
.L_x_267:
[----:B------:R-:W-:Y:S05]  /*60c0*/  BSYNC B1 ;  /* 0x0000000000017941 */ /* 0x000fea0003800000 */
.L_x_266:
[----:B-1----:R-:W-:Y:S01]  /*60d0*/  @!P4 IMAD R3, R142, R153, R12 ;  /* 0x000000998e03c224 */ /* 0x002fe200078e020c */
[----:B------:R-:W-:Y:S04]  /*60e0*/  BSSY B1, `(.L_x_268) ;  /* 0x0000006000017945 */ /* 0x000fe80003800000 */
[----:B------:R1:W-:Y:S01]  /*60f0*/  @!P4 STG.E.U8 desc[UR36][R6.64+0xe8], R3 ;  /* 0x0000e8030600c986 */ /* 0x0003e2000c101124 */
[----:B------:R-:W-:Y:S05]  /*6100*/  @P3 BRA `(.L_x_269) ;  /* 0x00000000000c3947 */ /* 0x000fea0003800000 */
[----:B--2---:R-:W1:Y:S02]  /*6110*/  LDG.E.U8 R155, desc[UR36][R10.64+0xe9] ;  /* 0x0000e9240a9b7981 */ /* 0x004e64000c1e1100 */
[----:B-1----:R-:W-:-:S05]  /*6120*/  PRMT R3, R155, 0x8880, RZ ;  /* 0x000088809b037816 */ /* 0x002fca00000000ff */
[----:B------:R-:W-:-:S07]  /*6130*/  IMAD R12, R3, R154, RZ ;  /* 0x0000009a030c7224 */ /* 0x000fce00078e02ff */
.L_x_269:
[----:B------:R-:W-:Y:S05]  /*6140*/  BSYNC B1 ;  /* 0x0000000000017941 */ /* 0x000fea0003800000 */
.L_x_268:
[----:B------:R-:W-:Y:S01]  /*6150*/  @!P3 IMAD R143, R143, R153, R12 ;  /* 0x000000998f8fb224 */ /* 0x000fe200078e020c */
[----:B------:R-:W-:Y:S04]  /*6160*/  BSSY B1, `(.L_x_270) ;  /* 0x0000006000017945 */ /* 0x000fe80003800000 */
[----:B------:R0:W-:Y:S01]  /*6170*/  @!P3 STG.E.U8 desc[UR36][R6.64+0xe9], R143 ;  /* 0x0000e98f0600b986 */ /* 0x0001e2000c101124 */
[----:B------:R-:W-:Y:S05]  /*6180*/  @P5 BRA `(.L_x_271) ;  /* 0x00000000000c5947 */ /* 0x000fea0003800000 */
[----:B--2---:R-:W1:Y:S02]  /*6190*/  LDG.E.U8 R155, desc[UR36][R8.64+0xf0] ;  /* 0x0000f024089b7981 */ /* 0x004e64000c1e1100 */
[----:B-1----:R-:W-:-:S05]  /*61a0*/  PRMT R3, R155, 0x8880, RZ ;  /* 0x000088809b037816 */ /* 0x002fca00000000ff */
[----:B------:R-:W-:-:S07]  /*61b0*/  IMAD R12, R3, R154, RZ ;  /* 0x0000009a030c7224 */ /* 0x000fce00078e02ff */
.L_x_271:
[----:B------:R-:W-:Y:S05]  /*61c0*/  BSYNC B1 ;  /* 0x0000000000017941 */ /* 0x000fea0003800000 */
.L_x_270:
[----:B-1----:R-:W-:Y:S01]  /*61d0*/  @!P5 IMAD R3, R144, R153, R12 ;  /* 0x000000999003d224 */ /* 0x002fe200078e020c */
[----:B------:R-:W-:Y:S04]  /*61e0*/  BSSY B1, `(.L_x_272) ;  /* 0x0000006000017945 */ /* 0x000fe80003800000 */
[----:B------:R1:W-:Y:S01]  /*61f0*/  @!P5 STG.E.U8 desc[UR36][R4.64+0xf0], R3 ;  /* 0x0000f0030400d986 */ /* 0x0003e2000c101124 */
[----:B------:R-:W-:Y:S05]  /*6200*/  @P2 BRA `(.L_x_273) ;  /* 0x00000000000c2947 */ /* 0x000fea0003800000 */
[----:B--2---:R-:W1:Y:S02]  /*6210*/  LDG.E.U8 R155, desc[UR36][R8.64+0xf1] ;  /* 0x0000f124089b7981 */ /* 0x004e64000c1e1100 */
[----:B-1----:R-:W-:-:S05]  /*6220*/  PRMT R3, R155, 0x8880, RZ ;  /* 0x000088809b037816 */ /* 0x002fca00000000ff */
[----:B------:R-:W-:-:S07]  /*6230*/  IMAD R12, R3, R154, RZ ;  /* 0x0000009a030c7224 */ /* 0x000fce00078e02ff */
.L_x_273:
[----:B------:R-:W-:Y:S05]  /*6240*/  BSYNC B1 ;  /* 0x0000000000017941 */ /* 0x000fea0003800000 */
.L_x_272:
[C---:B------:R-:W-:Y:S01]  /*6250*/  ISETP.LT.OR P4, PT, R0.reuse, 0xf1, !P0 ;  /* 0x000000f10000780c */ /* 0x040fe20004781670 */
[----:B------:R-:W-:Y:S01]  /*6260*/  @!P2 IMAD R145, R145, R153, R12 ;  /* 0x000000999191a224 */ /* 0x000fe200078e020c */
[----:B------:R-:W-:Y:S01]  /*6270*/  BSSY B1, `(.L_x_274) ;  /* 0x000000a000017945 */ /* 0x000fe20003800000 */
[C---:B------:R-:W-:Y:S02]  /*6280*/  ISETP.LT.OR P3, PT, R0.reuse, 0xf2, !P0 ;  /* 0x000000f20000780c */ /* 0x040fe40004761670 */
        /* <DEDUP_REMOVED lines=8> */
.L_x_275:
[----:B------:R-:W-:Y:S05]  /*6310*/  BSYNC B1 ;  /* 0x0000000000017941 */ /* 0x000fea0003800000 */
.L_x_274:
[----:B-1----:R-:W-:Y:S01]  /*6320*/  @!P4 IMAD R3, R146, R153, R12 ;  /* 0x000000999203c224 */ /* 0x002fe200078e020c */
[----:B------:R-:W-:Y:S04]  /*6330*/  BSSY B1, `(.L_x_276) ;  /* 0x0000006000017945 */ /* 0x000fe80003800000 */
[----:B------:R1:W-:Y:S01]  /*6340*/  @!P4 STG.E.U8 desc[UR36][R6.64+0xf0], R3 ;  /* 0x0000f0030600c986 */ /* 0x0003e2000c101124 */
[----:B------:R-:W-:Y:S05]  /*6350*/  @P3 BRA `(.L_x_277) ;  /* 0x00000000000c3947 */ /* 0x000fea0003800000 */
[----:B--2---:R-:W1:Y:S02]  /*6360*/  LDG.E.U8 R155, desc[UR36][R10.64+0xf1] ;  /* 0x0000f1240a9b7981 */ /* 0x004e64000c1e1100 */
[----:B-1----:R-:W-:-:S05]  /*6370*/  PRMT R3, R155, 0x8880, RZ ;  /* 0x000088809b037816 */ /* 0x002fca00000000ff */
[----:B------:R-:W-:-:S07]  /*6380*/  IMAD R12, R3, R154, RZ ;  /* 0x0000009a030c7224 */ /* 0x000fce00078e02ff */
.L_x_277:
[----:B------:R-:W-:Y:S05]  /*6390*/  BSYNC B1 ;  /* 0x0000000000017941 */ /* 0x000fea0003800000 */
.L_x_276:
[----:B------:R-:W-:Y:S01]  /*63a0*/  @!P3 IMAD R147, R147, R153, R12 ;  /* 0x000000999393b224 */ /* 0x000fe200078e020c */
[----:B------:R-:W-:Y:S04]  /*63b0*/  BSSY B1, `(.L_x_278) ;  /* 0x0000006000017945 */ /* 0x000fe80003800000 */
[----:B------:R0:W-:Y:S01]  /*63c0*/  @!P3 STG.E.U8 desc[UR36][R6.64+0xf1], R147 ;  /* 0x0000f1930600b986 */ /* 0x0001e2000c101124 */
[----:B------:R-:W-:Y:S05]  /*63d0*/  @P2 BRA `(.L_x_279) ;  /* 0x00000000000c2947 */ /* 0x000fea0003800000 */
[----:B--2---:R-:W1:Y:S02]  /*63e0*/  LDG.E.U8 R155, desc[UR36][R8.64+0xf8] ;  /* 0x0000f824089b7981 */ /* 0x004e64000c1e1100 */
[----:B-1----:R-:W-:-:S05]  /*63f0*/  PRMT R3, R155, 0x8880, RZ ;  /* 0x000088809b037816 */ /* 0x002fca00000000ff */
[----:B------:R-:W-:-:S07]  /*6400*/  IMAD R12, R3, R154, RZ ;  /* 0x0000009a030c7224 */ /* 0x000fce00078e02ff */
.L_x_279:
[----:B------:R-:W-:Y:S05]  /*6410*/  BSYNC B1 ;  /* 0x0000000000017941 */ /* 0x000fea0003800000 */
.L_x_278:
[----:B-1----:R-:W-:Y:S01]  /*6420*/  @!P2 IMAD R3, R148, R153, R12 ;  /* 0x000000999403a224 */ /* 0x002fe200078e020c */
[----:B------:R-:W-:Y:S04]  /*6430*/  BSSY B1, `(.L_x_280) ;  /* 0x0000006000017945 */ /* 0x000fe80003800000 */
[----:B------:R1:W-:Y:S01]  /*6440*/  @!P2 STG.E.U8 desc[UR36][R4.64+0xf8], R3 ;  /* 0x0000f8030400a986 */ /* 0x0003e2000c101124 */
[----:B------:R-:W-:Y:S05]  /*6450*/  @P1 BRA `(.L_x_281) ;  /* 0x00000000000c1947 */ /* 0x000fea0003800000 */
[----:B--2---:R-:W1:Y:S02]  /*6460*/  LDG.E.U8 R155, desc[UR36][R8.64+0xf9] ;  /* 0x0000f924089b7981 */ /* 0x004e64000c1e1100 */
[----:B-1----:R-:W-:-:S05]  /*6470*/  PRMT R3, R155, 0x8880, RZ ;  /* 0x000088809b037816 */ /* 0x002fca00000000ff */
[----:B------:R-:W-:-:S07]  /*6480*/  IMAD R12, R3, R154, RZ ;  /* 0x0000009a030c7224 */ /* 0x000fce00078e02ff */
.L_x_281:
[----:B------:R-:W-:Y:S05]  /*6490*/  BSYNC B1 ;  /* 0x0000000000017941 */ /* 0x000fea0003800000 */
.L_x_280:
[----:B------:R-:W-:Y:S01]  /*64a0*/  @!P1 IMAD R149, R149, R153, R12 ;  /* 0x0000009995959224 */ /* 0x000fe200078e020c */
[----:B------:R-:W-:Y:S04]  /*64b0*/  BSSY B1, `(.L_x_282) ;  /* 0x0000006000017945 */ /* 0x000fe80003800000 */
[----:B------:R0:W-:Y:S01]  /*64c0*/  @!P1 STG.E.U8 desc[UR36][R4.64+0xf9], R149 ;  /* 0x0000f99504009986 */ /* 0x0001e2000c101124 */
[----:B------:R-:W-:Y:S05]  /*64d0*/  @P5 BRA `(.L_x_283) ;  /* 0x00000000000c5947 */ /* 0x000fea0003800000 */
[----:B--2---:R-:W1:Y:S02]  /*64e0*/  LDG.E.U8 R155, desc[UR36][R10.64+0xf8] ;  /* 0x0000f8240a9b7981 */ /* 0x004e64000c1e1100 */
[----:B-1----:R-:W-:-:S05]  /*64f0*/  PRMT R3, R155, 0x8880, RZ ;  /* 0x000088809b037816 */ /* 0x002fca00000000ff */
[----:B------:R-:W-:-:S07]  /*6500*/  IMAD R12, R3, R154, RZ ;  /* 0x0000009a030c7224 */ /* 0x000fce00078e02ff */
.L_x_283:
[----:B------:R-:W-:Y:S05]  /*6510*/  BSYNC B1 ;  /* 0x0000000000017941 */ /* 0x000fea0003800000 */
.L_x_282:
[----:B-1----:R-:W-:Y:S01]  /*6520*/  @!P5 IMAD R3, R150, R153, R12 ;  /* 0x000000999603d224 */ /* 0x002fe200078e020c */
[----:B------:R-:W-:Y:S01]  /*6530*/  ISETP.LT.OR P0, PT, R0, 0xfa, !P0 ;  /* 0x000000fa0000780c */ /* 0x000fe20004701670 */
[----:B------:R-:W-:Y:S03]  /*6540*/  BSSY B1, `(.L_x_284) ;  /* 0x0000006000017945 */ /* 0x000fe60003800000 */
[----:B------:R1:W-:Y:S09]  /*6550*/  @!P5 STG.E.U8 desc[UR36][R6.64+0xf8], R3 ;  /* 0x0000f8030600d986 */ /* 0x0003f2000c101124 */
[----:B------:R-:W-:Y:S05]  /*6560*/  @P0 BRA `(.L_x_285) ;  /* 0x00000000000c0947 */ /* 0x000fea0003800000 */
[----:B--2---:R-:W1:Y:S02]  /*6570*/  LDG.E.U8 R155, desc[UR36][R10.64+0xf9] ;  /* 0x0000f9240a9b7981 */ /* 0x004e64000c1e1100 */
[----:B-1----:R-:W-:-:S05]  /*6580*/  PRMT R3, R155, 0x8880, RZ ;  /* 0x000088809b037816 */ /* 0x002fca00000000ff */
[----:B------:R-:W-:-:S07]  /*6590*/  IMAD R12, R3, R154, RZ ;  /* 0x0000009a030c7224 */ /* 0x000fce00078e02ff */
.L_x_285:
[----:B------:R-:W-:Y:S05]  /*65a0*/  BSYNC B1 ;  /* 0x0000000000017941 */ /* 0x000fea0003800000 */
.L_x_284:
[----:B------:R-:W-:Y:S01]  /*65b0*/  IMAD R151, R151, R153, R12 ;  /* 0x0000009997977224 */ /* 0x000fe200078e020c */
[----:B------:R-:W-:Y:S06]  /*65c0*/  @P0 BRA `(.L_x_286) ;  /* 0x0000001800100947 */ /* 0x000fec0003800000 */
[----:B------:R0:W-:Y:S01]  /*65d0*/  STG.E.U8 desc[UR36][R6.64+0xf9], R151 ;  /* 0x0000f99706007986 */ /* 0x0001e2000c101124 */
[----:B------:R-:W-:Y:S05]  /*65e0*/  BRA `(.L_x_286) ;  /* 0x0000001800087947 */ /* 0x000fea0003800000 */
.L_x_29:
[C---:B------:R-:W-:Y:S02]  /*65f0*/  ISETP.GE.AND P1, PT, R160.reuse, 0x1, PT ;  /* 0x00000001a000780c */ /* 0x040fe40003f26270 */
[----:B------:R-:W-:Y:S02]  /*6600*/  ISETP.GE.AND P0, PT, R160, 0x9, PT ;  /* 0x00000009a000780c */ /* 0x000fe40003f06270 */
[C---:B------:R-:W-:Y:S02]  /*6610*/  ISETP.LT.OR P4, PT, R0.reuse, 0x1, !P1 ;  /* 0x000000010000780c */ /* 0x040fe40004f81670 */
[C---:B------:R-:W-:Y:S02]  /*6620*/  ISETP.LT.OR P3, PT, R0.reuse, 0x2, !P1 ;  /* 0x000000020000780c */ /* 0x040fe40004f61670 */
[C---:B------:R-:W-:Y:S02]  /*6630*/  ISETP.LT.OR P2, PT, R0.reuse, 0x1, !P0 ;  /* 0x000000010000780c */ /* 0x040fe40004741670 */
[----:B------:R-:W-:-:S07]  /*6640*/  ISETP.LT.OR P5, PT, R0, 0x2, !P0 ;  /* 0x000000020000780c */ /* 0x000fce00047a1670 */
[-C--:B------:R-:W-:Y:S02]  /*6650*/  @!P4 IMAD R3, R24, R153.reuse, RZ ;  /* 0x000000991803c224 */ /* 0x080fe400078e02ff */
[-C--:B------:R-:W-:Y:S02]  /*6660*/  @!P3 IMAD R25, R25, R153.reuse, RZ ;  /* 0x000000991919b224 */ /* 0x080fe400078e02ff */
[-C--:B------:R-:W-:Y:S01]  /*6670*/  @!P2 IMAD R9, R26, R153.reuse, RZ ;  /* 0x000000991a09a224 */ /* 0x080fe200078e02ff */
[----:B------:R0:W-:Y:S01]  /*6680*/  @!P4 STG.E.U8 desc[UR36][R4.64], R3 ;  /* 0x000000030400c986 */ /* 0x0001e2000c101124 */
[C---:B------:R-:W-:Y:S01]  /*6690*/  ISETP.LT.OR P4, PT, R0.reuse, 0x9, !P1 ;  /* 0x000000090000780c */ /* 0x040fe20004f81670 */
[----:B------:R-:W-:Y:S02]  /*66a0*/  @!P5 IMAD R27, R27, R153, RZ ;  /* 0x000000991b1bd224 */ /* 0x000fe400078e02ff */
[----:B------:R-:W-:Y:S01]  /*66b0*/  @!P3 STG.E.U8 desc[UR36][R4.64+0x1], R25 ;  /* 0x000001190400b986 */ /* 0x000fe2000c101124 */
[----:B------:R-:W-:-:S03]  /*66c0*/  ISETP.LT.OR P3, PT, R0, 0xa, !P1 ;  /* 0x0000000a0000780c */ /* 0x000fc60004f61670 */
[----:B------:R1:W-:Y:S01]  /*66d0*/  @!P2 STG.E.U8 desc[UR36][R6.64], R9 ;  /* 0x000000090600a986 */ /* 0x0003e2000c101124 */
[----:B------:R-:W-:-:S03]  /*66e0*/  ISETP.LT.OR P2, PT, R0, 0x9, !P0 ;  /* 0x000000090000780c */ /* 0x000fc60004741670 */
[----:B------:R-:W-:Y:S01]  /*66f0*/  @!P5 STG.E.U8 desc[UR36][R6.64+0x1], R27 ;  /* 0x0000011b0600d986 */ /* 0x000fe2000c101124 */
[----:B------:R-:W-:Y:S01]  /*6700*/  ISETP.LT.OR P5, PT, R0, 0xa, !P0 ;  /* 0x0000000a0000780c */ /* 0x000fe200047a1670 */
[----:B------:R-:W-:-:S04]  /*6710*/  @!P4 IMAD R11, R28, R153, RZ ;  /* 0x000000991c0bc224 */ /* 0x000fc800078e02ff */
[-C--:B------:R-:W-:Y:S01]  /*6720*/  @!P3 IMAD R29, R29, R153.reuse, RZ ;  /* 0x000000991d1db224 */ /* 0x080fe200078e02ff */
[----:B------:R-:W-:Y:S01]  /*6730*/  @!P4 STG.E.U8 desc[UR36][R4.64+0x8], R11 ;  /* 0x0000080b0400c986 */ /* 0x000fe2000c101124 */
[----:B------:R-:W-:Y:S02]  /*6740*/  ISETP.LT.OR P4, PT, R0, 0x11, !P1 ;  /* 0x000000110000780c */ /* 0x000fe40004f81670 */
[-C--:B0-----:R-:W-:Y:S01]  /*6750*/  @!P2 IMAD R3, R30, R153.reuse, RZ ;  /* 0x000000991e03a224 */ /* 0x081fe200078e02ff */
[----:B------:R-:W-:Y:S01]  /*6760*/  @!P3 STG.E.U8 desc[UR36][R4.64+0x9], R29 ;  /* 0x0000091d0400b986 */ /* 0x000fe2000c101124 */
[C---:B------:R-:W-:Y:S02]  /*6770*/  ISETP.LT.OR P3, PT, R0.reuse, 0x12, !P1 ;  /* 0x000000120000780c */ /* 0x040fe40004f61670 */
[----:B------:R-:W-:Y:S01]  /*6780*/  @!P5 IMAD R31, R31, R153, RZ ;  /* 0x000000991f1fd224 */ /* 0x000fe200078e02ff */
[----:B------:R0:W-:Y:S01]  /*6790*/  @!P2 STG.E.U8 desc[UR36][R6.64+0x8], R3 ;  /* 0x000008030600a986 */ /* 0x0001e2000c101124 */
[----:B------:R-:W-:-:S03]  /*67a0*/  ISETP.LT.OR P2, PT, R0, 0x11, !P0 ;  /* 0x000000110000780c */ /* 0x000fc60004741670 */
[----:B------:R-:W-:Y:S01]  /*67b0*/  @!P5 STG.E.U8 desc[UR36][R6.64+0x9], R31 ;  /* 0x0000091f0600d986 */ /* 0x000fe2000c101124 */
[----:B------:R-:W-:Y:S01]  /*67c0*/  ISETP.LT.OR P5, PT, R0, 0x12, !P0 ;  /* 0x000000120000780c */ /* 0x000fe200047a1670 */
[----:B-1----:R-:W-:-:S04]  /*67d0*/  @!P4 IMAD R9, R32, R153, RZ ;  /* 0x000000992009c224 */ /* 0x002fc800078e02ff */
        /* <DEDUP_REMOVED lines=301> */
[----:B------:R1:W-:Y:S01]  /*7ab0*/  @!P4 STG.E.U8 desc[UR36][R4.64+0xd8], R11 ;  /* 0x0000d80b0400c986 */ /* 0x0003e2000c101124 */
        /* <DEDUP_REMOVED lines=13> */
[-C--:B-1----:R-:W-:Y:S01]  /*7b90*/  @!P2 IMAD R11, R138, R153.reuse, RZ ;  /* 0x000000998a0ba224 */ /* 0x082fe200078e02ff */
[----:B------:R-:W-:Y:S01]  /*7ba0*/  @!P3 STG.E.U8 desc[UR36][R4.64+0xe1], R137 ;  /* 0x0000e1890400b986 */ /* 0x000fe2000c101124 */
[C---:B------:R-:W-:Y:S02]  /*7bb0*/  ISETP.LT.OR P3, PT, R0.reuse, 0xea, !P1 ;  /* 0x000000ea0000780c */ /* 0x040fe40004f61670 */
[----:B------:R-:W-:Y:S01]  /*7bc0*/  @!P5 IMAD R139, R139, R153, RZ ;  /* 0x000000998b8bd224 */ /* 0x000fe200078e02ff */
[----:B------:R1:W-:Y:S01]  /*7bd0*/  @!P2 STG.E.U8 desc[UR36][R6.64+0xe0], R11 ;  /* 0x0000e00b0600a986 */ /* 0x0003e2000c101124 */
[----:B------:R-:W-:-:S03]  /*7be0*/  ISETP.LT.OR P2, PT, R0, 0xe9, !P0 ;  /* 0x000000e90000780c */ /* 0x000fc60004741670 */
[----:B------:R-:W-:Y:S01]  /*7bf0*/  @!P5 STG.E.U8 desc[UR36][R6.64+0xe1], R139 ;  /* 0x0000e18b0600d986 */ /* 0x000fe2000c101124 */
[----:B------:R-:W-:Y:S01]  /*7c00*/  ISETP.LT.OR P5, PT, R0, 0xea, !P0 ;  /* 0x000000ea0000780c */ /* 0x000fe200047a1670 */
[----:B0-----:R-:W-:-:S04]  /*7c10*/  @!P4 IMAD R3, R140, R153, RZ ;  /* 0x000000998c03c224 */ /* 0x001fc800078e02ff */
[-C--:B------:R-:W-:Y:S01]  /*7c20*/  @!P3 IMAD R141, R141, R153.reuse, RZ ;  /* 0x000000998d8db224 */ /* 0x080fe200078e02ff */
[----:B------:R0:W-:Y:S01]  /*7c30*/  @!P4 STG.E.U8 desc[UR36][R4.64+0xe8], R3 ;  /* 0x0000e8030400c986 */ /* 0x0001e2000c101124 */
[----:B------:R-:W-:Y:S02]  /*7c40*/  ISETP.LT.OR P4, PT, R0, 0xf2, !P1 ;  /* 0x000000f20000780c */ /* 0x000fe40004f81670 */
[-C--:B---3--:R-:W-:Y:S01]  /*7c50*/  @!P2 IMAD R9, R142, R153.reuse, RZ ;  /* 0x000000998e09a224 */ /* 0x088fe200078e02ff */
[----:B------:R-:W-:Y:S01]  /*7c60*/  @!P3 STG.E.U8 desc[UR36][R4.64+0xe9], R141 ;  /* 0x0000e98d0400b986 */ /* 0x000fe2000c101124 */
[C---:B------:R-:W-:Y:S02]  /*7c70*/  ISETP.LT.OR P3, PT, R0.reuse, 0xf1, !P1 ;  /* 0x000000f10000780c */ /* 0x040fe40004f61670 */
[----:B------:R-:W-:Y:S01]  /*7c80*/  @!P5 IMAD R143, R143, R153, RZ ;  /* 0x000000998f8fd224 */ /* 0x000fe200078e02ff */
[----:B------:R-:W-:Y:S01]  /*7c90*/  @!P2 STG.E.U8 desc[UR36][R6.64+0xe8], R9 ;  /* 0x0000e8090600a986 */ /* 0x000fe2000c101124 */
[----:B------:R-:W-:-:S03]  /*7ca0*/  ISETP.LT.OR P2, PT, R0, 0xf1, !P0 ;  /* 0x000000f10000780c */ /* 0x000fc60004741670 */
[----:B------:R-:W-:Y:S01]  /*7cb0*/  @!P5 STG.E.U8 desc[UR36][R6.64+0xe9], R143 ;  /* 0x0000e98f0600d986 */ /* 0x000fe2000c101124 */
[----:B------:R-:W-:Y:S01]  /*7cc0*/  ISETP.LT.OR P5, PT, R0, 0xf9, !P0 ;  /* 0x000000f90000780c */ /* 0x000fe200047a1670 */
[----:B------:R-:W-:-:S04]  /*7cd0*/  @!P4 IMAD R145, R145, R153, RZ ;  /* 0x000000999191c224 */ /* 0x000fc800078e02ff */
[-C--:B-1----:R-:W-:Y:S01]  /*7ce0*/  @!P3 IMAD R11, R144, R153.reuse, RZ ;  /* 0x00000099900bb224 */ /* 0x082fe200078e02ff */
[----:B------:R-:W-:Y:S01]  /*7cf0*/  @!P4 STG.E.U8 desc[UR36][R4.64+0xf1], R145 ;  /* 0x0000f1910400c986 */ /* 0x000fe2000c101124 */
[C---:B------:R-:W-:Y:S02]  /*7d00*/  ISETP.LT.OR P4, PT, R0.reuse, 0xf2, !P0 ;  /* 0x000000f20000780c */ /* 0x040fe40004781670 */
[C---:B------:R-:W-:Y:S01]  /*7d10*/  ISETP.LT.OR P0, PT, R0.reuse, 0xfa, !P0 ;  /* 0x000000fa0000780c */ /* 0x040fe20004701670 */
[----:B------:R1:W-:Y:S01]  /*7d20*/  @!P3 STG.E.U8 desc[UR36][R4.64+0xf0], R11 ;  /* 0x0000f00b0400b986 */ /* 0x0003e2000c101124 */
[----:B------:R-:W-:Y:S01]  /*7d30*/  ISETP.LT.OR P3, PT, R0, 0xf9, !P1 ;  /* 0x000000f90000780c */ /* 0x000fe20004f61670 */
[----:B0-----:R-:W-:Y:S01]  /*7d40*/  @!P2 IMAD R3, R146, R153, RZ ;  /* 0x000000999203a224 */ /* 0x001fe200078e02ff */
[----:B------:R-:W-:-:S04]  /*7d50*/  ISETP.LT.OR P1, PT, R0, 0xfa, !P1 ;  /* 0x000000fa0000780c */ /* 0x000fc80004f21670 */
[----:B------:R0:W-:Y:S03]  /*7d60*/  @!P2 STG.E.U8 desc[UR36][R6.64+0xf0], R3 ;  /* 0x0000f0030600a986 */ /* 0x0001e6000c101124 */
[-C--:B------:R-:W-:Y:S02]  /*7d70*/  @!P4 IMAD R147, R147, R153.reuse, RZ ;  /* 0x000000999393c224 */ /* 0x080fe400078e02ff */
[-C--:B-1----:R-:W-:Y:S02]  /*7d80*/  @!P5 IMAD R11, R150, R153.reuse, RZ ;  /* 0x00000099960bd224 */ /* 0x082fe400078e02ff */
[-C--:B------:R-:W-:Y:S01]  /*7d90*/  @!P3 IMAD R9, R148, R153.reuse, RZ ;  /* 0x000000999409b224 */ /* 0x080fe200078e02ff */
[----:B------:R0:W-:Y:S01]  /*7da0*/  @!P4 STG.E.U8 desc[UR36][R6.64+0xf1], R147 ;  /* 0x0000f1930600c986 */ /* 0x0001e2000c101124 */
[-C--:B------:R-:W-:Y:S02]  /*7db0*/  @!P1 IMAD R149, R149, R153.reuse, RZ ;  /* 0x0000009995959224 */ /* 0x080fe400078e02ff */
[----:B------:R-:W-:Y:S01]  /*7dc0*/  @!P0 IMAD R151, R151, R153, RZ ;  /* 0x0000009997978224 */ /* 0x000fe200078e02ff */
[----:B------:R0:W-:Y:S04]  /*7dd0*/  @!P3 STG.E.U8 desc[UR36][R4.64+0xf8], R9 ;  /* 0x0000f8090400b986 */ /* 0x0001e8000c101124 */
[----:B------:R0:W-:Y:S04]  /*7de0*/  @!P1 STG.E.U8 desc[UR36][R4.64+0xf9], R149 ;  /* 0x0000f99504009986 */ /* 0x0001e8000c101124 */
[----:B------:R0:W-:Y:S04]  /*7df0*/  @!P5 STG.E.U8 desc[UR36][R6.64+0xf8], R11 ;  /* 0x0000f80b0600d986 */ /* 0x0001e8000c101124 */
[----:B------:R0:W-:Y:S02]  /*7e00*/  @!P0 STG.E.U8 desc[UR36][R6.64+0xf9], R151 ;  /* 0x0000f99706008986 */ /* 0x0001e4000c101124 */
.L_x_286:
[----:B------:R-:W-:Y:S05]  /*7e10*/  BSYNC B0 ;  /* 0x0000000000007941 */ /* 0x000fea0003800000 */
.L_x_28:
[----:B------:R-:W-:Y:S01]  /*7e20*/  ULDC UR4, c[0x0][0xc] ;  /* 0x0000030000047ab9 */ /* 0x000fe20000000800 */
[----:B------:R-:W-:Y:S01]  /*7e30*/  ULDC UR5, c[0x0][0x10] ;  /* 0x0000040000057ab9 */ /* 0x000fe20000000800 */
[----:B01----:R-:W0:Y:S01]  /*7e40*/  LDC R3, c[0x0][0x14] ;  /* 0x00000500ff037b82 */ /* 0x003e220000000800 */
[----:B------:R-:W-:Y:S01]  /*7e50*/  UIMAD.WIDE.U32 UR4, UR4, UR5, URZ ;  /* 0x00000005040472a5 */ /* 0x000fe2000f8e003f */
[----:B------:R-:W-:Y:S01]  /*7e60*/  PRMT R0, RZ, 0x7610, R0 ;  /* 0x00007610ff007816 */ /* 0x000fe20000000000 */
[----:B------:R-:W-:Y:S02]  /*7e70*/  IMAD.MOV.U32 R23, RZ, RZ, -0x1 ;  /* 0xffffffffff177424 */ /* 0x000fe400078e00ff */
[----:B------:R-:W-:Y:S02]  /*7e80*/  IMAD.MOV.U32 R22, RZ, RZ, -0x1 ;  /* 0xffffffffff167424 */ /* 0x000fe400078e00ff */
[----:B0-----:R-:W-:-:S04]  /*7e90*/  IMAD.WIDE.U32 R16, R3, UR4, R16 ;  /* 0x0000000403107c25 */ /* 0x001fc8000f8e0010 */
[----:B------:R-:W-:Y:S01]  /*7ea0*/  IMAD R3, R3, UR5, RZ ;  /* 0x0000000503037c24 */ /* 0x000fe2000f8e02ff */
[----:B------:R-:W-:Y:S02]  /*7eb0*/  ULDC.64 UR4, c[0x0][0x650] ;  /* 0x0001940000047ab9 */ /* 0x000fe40000000a00 */
[----:B------:R-:W-:Y:S01]  /*7ec0*/  ISETP.GE.U32.AND P0, PT, R16, UR4, PT ;  /* 0x0000000410007c0c */ /* 0x000fe2000bf06070 */
[----:B------:R-:W-:-:S05]  /*7ed0*/  IMAD.IADD R17, R17, 0x1, R3 ;  /* 0x0000000111117824 */ /* 0x000fca00078e0203 */
[----:B------:R-:W-:-:S13]  /*7ee0*/  ISETP.GE.U32.AND.EX P0, PT, R17, UR5, PT, P0 ;  /* 0x0000000511007c0c */ /* 0x000fda000bf06100 */
[----:B------:R-:W-:Y:S05]  /*7ef0*/  @P0 BRA `(.L_x_287) ;  /* 0x0000000400640947 */ /* 0x000fea0003800000 */
[----:B------:R-:W0:Y:S01]  /*7f00*/  S2R R12, SR_CTAID.X ;  /* 0x00000000000c7919 */ /* 0x000e220000002500 */
[----:B------:R-:W1:Y:S01]  /*7f10*/  LDC.64 R10, c[0x0][0x628] ;  /* 0x00018a00ff0a7b82 */ /* 0x000e620000000a00 */
[----:B------:R-:W-:Y:S01]  /*7f20*/  ULDC UR4, c[0x0][0x150] ;  /* 0x0000540000047ab9 */ /* 0x000fe20000000800 */
[----:B------:R-:W-:Y:S01]  /*7f30*/  IMAD.MOV.U32 R8, RZ, RZ, R16 ;  /* 0x000000ffff087224 */ /* 0x000fe200078e0010 */
[----:B------:R-:W0:Y:S01]  /*7f40*/  S2R R23, SR_CTAID.Y ;  /* 0x0000000000177919 */ /* 0x000e220000002600 */
[----:B------:R-:W-:-:S04]  /*7f50*/  IMAD.MOV.U32 R9, RZ, RZ, R17 ;  /* 0x000000ffff097224 */ /* 0x000fc800078e0011 */
[----:B------:R-:W2:Y:S08]  /*7f60*/  LDC R21, c[0x0][0x144] ;  /* 0x00005100ff157b82 */ /* 0x000eb00000000800 */
[----:B------:R-:W2:Y:S08]  /*7f70*/  LDC R0, c[0x0][0x630] ;  /* 0x00018c00ff007b82 */ /* 0x000eb00000000800 */
[----:B------:R-:W2:Y:S01]  /*7f80*/  LDC.64 R14, c[0x0][0x620] ;  /* 0x00018800ff0e7b82 */ /* 0x000ea20000000a00 */
[----:B-1----:R-:W-:-:S04]  /*7f90*/  ISETP.NE.U32.AND P0, PT, R10, RZ, PT ;  /* 0x000000ff0a00720c */ /* 0x002fc80003f05070 */
[----:B------:R-:W-:Y:S02]  /*7fa0*/  ISETP.NE.AND.EX P0, PT, R11, RZ, PT, P0 ;  /* 0x000000ff0b00720c */ /* 0x000fe40003f05300 */
[----:B0-----:R-:W-:-:S05]  /*7fb0*/  I2FP.F32.U32 R3, R12 ;  /* 0x0000000c00037245 */ /* 0x001fca0000201000 */
[----:B------:R-:W-:-:S04]  /*7fc0*/  FMUL R3, R3, UR4 ;  /* 0x0000000403037c20 */ /* 0x000fc80008400000 */
[----:B------:R0:W1:Y:S02]  /*7fd0*/  F2I.U32.TRUNC.NTZ R20, R3 ;  /* 0x0000000300147305 */ /* 0x000064000020f000 */
[----:B------:R-:W-:Y:S05]  /*7fe0*/  @!P0 BRA `(.L_x_288) ;  /* 0x0000000000288947 */ /* 0x000fea0003800000 */
[----:B0-----:R-:W0:Y:S02]  /*7ff0*/  LDC R3, c[0x0][0x634] ;  /* 0x00018d00ff037b82 */ /* 0x001e240000000800 */
[----:B0-----:R-:W-:-:S05]  /*8000*/  IADD3 R3, P0, R16, R3, RZ ;  /* 0x0000000310037210 */ /* 0x001fca0007f1e0ff */
[----:B------:R-:W-:-:S04]  /*8010*/  IMAD.X R13, RZ, RZ, R17, P0 ;  /* 0x000000ffff0d7224 */ /* 0x000fc800000e0611 */
[----:B---3--:R-:W-:-:S04]  /*8020*/  IMAD.WIDE.U32 R4, R13, R10, RZ ;  /* 0x0000000a0d047225 */ /* 0x008fc800078e00ff */
[----:B----4-:R-:W-:-:S04]  /*8030*/  IMAD.WIDE.U32 R6, P0, R3, R11, R4 ;  /* 0x0000000b03067225 */ /* 0x010fc80007800004 */
[----:B------:R-:W-:-:S04]  /*8040*/  IMAD.WIDE.U32 R4, R3, R10, RZ ;  /* 0x0000000a03047225 */ /* 0x000fc800078e00ff */
[----:B------:R-:W-:Y:S01]  /*8050*/  IMAD.X R9, RZ, RZ, RZ, P0 ;  /* 0x000000ffff097224 */ /* 0x000fe200000e06ff */
[----:B------:R-:W-:Y:S01]  /*8060*/  IADD3 RZ, P0, R5, R6, RZ ;  /* 0x0000000605ff7210 */ /* 0x000fe20007f1e0ff */
[----:B------:R-:W-:-:S04]  /*8070*/  IMAD.MOV.U32 R8, RZ, RZ, R7 ;  /* 0x000000ffff087224 */ /* 0x000fc800078e0007 */
[----:B------:R-:W-:-:S08]  /*8080*/  IMAD.WIDE.U32.X R8, R13, R11, R8, P0 ;  /* 0x0000000b0d087225 */ /* 0x000fd000000e0408 */
.L_x_288:
[----:B----4-:R-:W4:Y:S01]  /*8090*/  LDC.64 R26, c[0x0][0x640] ;  /* 0x00019000ff1a7b82 */ /* 0x010f220000000a00 */
[-CC-:B--2---:R-:W-:Y:S01]  /*80a0*/  SHF.R.U64 R22, R8, R0.reuse, R9.reuse ;  /* 0x0000000008167219 */ /* 0x184fe20000001209 */
[----:B-1----:R-:W-:Y:S01]  /*80b0*/  IMAD.MOV R20, RZ, RZ, -R20 ;  /* 0x000000ffff147224 */ /* 0x002fe200078e0a14 */
[----:B------:R-:W-:Y:S01]  /*80c0*/  SHF.R.U32.HI R0, RZ, R0, R9 ;  /* 0x00000000ff007219 */ /* 0x000fe20000011609 */
[----:B------:R-:W-:Y:S01]  /*80d0*/  ULDC UR4, c[0x0][0x154] ;  /* 0x0000550000047ab9 */ /* 0x000fe20000000800 */
[----:B0-----:R-:W-:Y:S01]  /*80e0*/  IADD3 R3, P0, RZ, -R22, RZ ;  /* 0x80000016ff037210 */ /* 0x001fe20007f1e0ff */
[----:B------:R-:W-:Y:S02]  /*80f0*/  IMAD R21, R21, R20, R12 ;  /* 0x0000001415157224 */ /* 0x000fe400078e020c */
[----:B------:R-:W0:Y:S01]  /*8100*/  LDC R6, c[0x0][0x618] ;  /* 0x00018600ff067b82 */ /* 0x000e220000000800 */
[----:B------:R-:W-:Y:S02]  /*8110*/  IMAD.MOV.U32 R7, RZ, RZ, 0x1 ;  /* 0x00000001ff077424 */ /* 0x000fe400078e00ff */
[----:B---3--:R-:W-:-:S04]  /*8120*/  IMAD.X R5, RZ, RZ, ~R0, P0 ;  /* 0x000000ffff057224 */ /* 0x008fc800000e0e00 */
[-C--:B------:R-:W-:Y:S01]  /*8130*/  IMAD R0, R5, R14.reuse, RZ ;  /* 0x0000000e05007224 */ /* 0x080fe200078e02ff */
[----:B------:R-:W1:Y:S01]  /*8140*/  LDC R8, c[0x0][0x608] ;  /* 0x00018200ff087b82 */ /* 0x000e620000000800 */
[----:B------:R-:W-:-:S04]  /*8150*/  IMAD.WIDE.U32 R4, R3, R14, R16 ;  /* 0x0000000e03047225 */ /* 0x000fc800078e0010 */
[----:B------:R-:W-:Y:S01]  /*8160*/  IMAD R3, R3, R15, R0 ;  /* 0x0000000f03037224 */ /* 0x000fe200078e0200 */
[----:B------:R-:W-:Y:S02]  /*8170*/  I2FP.F32.U32 R0, R23 ;  /* 0x0000001700007245 */ /* 0x000fe40000201000 */
[----:B------:R-:W2:Y:S01]  /*8180*/  LDC R24, c[0x0][0x658] ;  /* 0x00019600ff187b82 */ /* 0x000ea20000000800 */
[----:B------:R-:W-:Y:S01]  /*8190*/  IMAD.IADD R3, R5, 0x1, R3 ;  /* 0x0000000105037824 */ /* 0x000fe200078e0203 */
[----:B----4-:R-:W-:Y:S01]  /*81a0*/  ISETP.NE.U32.AND P0, PT, R26, RZ, PT ;  /* 0x000000ff1a00720c */ /* 0x010fe20003f05070 */
[----:B------:R-:W-:Y:S01]  /*81b0*/  FMUL R0, R0, UR4 ;  /* 0x0000000400007c20 */ /* 0x000fe20008400000 */
[----:B------:R-:W-:Y:S02]  /*81c0*/  IMAD.MOV.U32 R5, RZ, RZ, -0x1 ;  /* 0xffffffffff057424 */ /* 0x000fe400078e00ff */
[----:B------:R-:W-:Y:S01]  /*81d0*/  ISETP.NE.AND.EX P0, PT, R27, RZ, PT, P0 ;  /* 0x000000ff1b00720c */ /* 0x000fe20003f05300 */
[----:B------:R3:W4:Y:S01]  /*81e0*/  F2I.U32.TRUNC.NTZ R13, R0 ;  /* 0x00000000000d7305 */ /* 0x000722000020f000 */
[----:B------:R-:W3:Y:S01]  /*81f0*/  LDC R20, c[0x0][0x148] ;  /* 0x00005200ff147b82 */ /* 0x000ee20000000800 */
[----:B0-----:R-:W-:-:S02]  /*8200*/  SHF.R.U64 R12, R4, R6, R3 ;  /* 0x00000006040c7219 */ /* 0x001fc40000001203 */
[----:B------:R-:W-:-:S05]  /*8210*/  SHF.R.U32.HI R3, RZ, R6, R3 ;  /* 0x00000006ff037219 */ /* 0x000fca0000011603 */
[----:B------:R-:W0:Y:S01]  /*8220*/  LDC R15, c[0x0][0x600] ;  /* 0x00018000ff0f7b82 */ /* 0x000e220000000800 */
[-CC-:B-1----:R-:W-:Y:S02]  /*8230*/  SHF.R.U64 R10, R12, R8.reuse, R3.reuse ;  /* 0x000000080c0a7219 */ /* 0x182fe40000001203 */
[----:B------:R-:W-:-:S05]  /*8240*/  SHF.R.U32.HI R3, RZ, R8, R3 ;  /* 0x00000008ff037219 */ /* 0x000fca0000011603 */
[----:B------:R-:W1:Y:S01]  /*8250*/  LDC R28, c[0x0][0x648] ;  /* 0x00019200ff1c7b82 */ /* 0x000e620000000800 */
[-C--:B--2---:R-:W-:Y:S02]  /*8260*/  SHF.L.U32 R4, R5, R24.reuse, RZ ;  /* 0x0000001805047219 */ /* 0x084fe400000006ff */
[--C-:B------:R-:W-:Y:S02]  /*8270*/  SHF.R.U64 R14, R10, R24, R3.reuse ;  /* 0x000000180a0e7219 */ /* 0x100fe40000001203 */
[----:B------:R-:W-:Y:S02]  /*8280*/  LOP3.LUT R25, RZ, R4, RZ, 0x33, !PT ;  /* 0x00000004ff197212 */ /* 0x000fe400078e33ff */
[-C--:B------:R-:W-:Y:S01]  /*8290*/  SHF.R.U32.HI R5, RZ, R24.reuse, R3 ;  /* 0x00000018ff057219 */ /* 0x080fe20000011603 */
[----:B------:R-:W2:Y:S01]  /*82a0*/  LDC R29, c[0x0][0x638] ;  /* 0x00018e00ff1d7b82 */ /* 0x000ea20000000800 */
[----:B------:R-:W-:Y:S01]  /*82b0*/  SHF.L.U32 R152, R7, R24, RZ ;  /* 0x0000001807987219 */ /* 0x000fe200000006ff */
[----:B------:R-:W-:-:S06]  /*82c0*/  IMAD.MOV.U32 R4, RZ, RZ, R14 ;  /* 0x000000ffff047224 */ /* 0x000fcc00078e000e */
[----:B------:R-:W0:Y:S01]  /*82d0*/  LDC R30, c[0x0][0x610] ;  /* 0x00018400ff1e7b82 */ /* 0x000e220000000800 */
[----:B----4-:R-:W-:Y:S05]  /*82e0*/  @!P0 BRA `(.L_x_289) ;  /* 0x0000000000288947 */ /* 0x010fea0003800000 */
[----:B------:R-:W4:Y:S02]  /*82f0*/  LDC R3, c[0x0][0x64c] ;  /* 0x00019300ff037b82 */ /* 0x000f240000000800 */
[----:B----4-:R-:W-:-:S05]  /*8300*/  IADD3 R3, P0, R14, R3, RZ ;  /* 0x000000030e037210 */ /* 0x010fca0007f1e0ff */
        /* <DEDUP_REMOVED lines=8> */
.L_x_289:
[----:B------:R-:W-:Y:S01]  /*8390*/  ISETP.NE.AND P0, PT, R2, 0x1, PT ;  /* 0x000000010200780c */ /* 0x000fe20003f05270 */
[----:B0-----:R-:W-:Y:S01]  /*83a0*/  VIADD R7, R15, 0xffffffff ;  /* 0xffffffff0f077836 */ /* 0x001fe20000000000 */
[----:B-1-3--:R-:W-:Y:S01]  /*83b0*/  SHF.R.U64 R0, R4, R28, R5 ;  /* 0x0000001c04007219 */ /* 0x00afe20000001205 */
[----:B------:R-:W-:Y:S01]  /*83c0*/  IMAD.MOV R13, RZ, RZ, -R13 ;  /* 0x000000ffff0d7224 */ /* 0x000fe200078e0a0d */
[----:B------:R-:W-:Y:S01]  /*83d0*/  LOP3.LUT R5, R10, R25, RZ, 0xc0, !PT ;  /* 0x000000190a057212 */ /* 0x000fe200078ec0ff */
[----:B------:R-:W-:Y:S02]  /*83e0*/  IMAD.MOV.U32 R4, RZ, RZ, 0x1 ;  /* 0x00000001ff047424 */ /* 0x000fe400078e00ff */
[----:B------:R-:W-:Y:S02]  /*83f0*/  IMAD.MOV R3, RZ, RZ, -R0 ;  /* 0x000000ffff037224 */ /* 0x000fe400078e0a00 */
[----:B------:R-:W-:Y:S01]  /*8400*/  IMAD R152, R152, R0, R5 ;  /* 0x0000000098987224 */ /* 0x000fe200078e0205 */
[----:B------:R-:W-:Y:S01]  /*8410*/  LOP3.LUT R5, R12, R7, RZ, 0xc0, !PT ;  /* 0x000000070c057212 */ /* 0x000fe200078ec0ff */
[----:B--2---:R-:W-:-:S02]  /*8420*/  IMAD R0, R3, R29, R14 ;  /* 0x0000001d03007224 */ /* 0x004fc400078e020e */
[----:B------:R-:W-:Y:S02]  /*8430*/  @P0 IMAD R21, R20, R13, R23 ;  /* 0x0000000d14150224 */ /* 0x000fe400078e0217 */
[----:B------:R-:W-:Y:S01]  /*8440*/  IMAD R3, R0, R15, R5 ;  /* 0x0000000f00037224 */ /* 0x000fe200078e0205 */
[----:B------:R-:W-:Y:S01]  /*8450*/  PRMT R0, R4, 0x7610, R0 ;  /* 0x0000761004007816 */ /* 0x000fe20000000000 */
[----:B------:R-:W-:-:S05]  /*8460*/  IMAD R152, R152, R30, R21 ;  /* 0x0000001e98987224 */ /* 0x000fca00078e0215 */
[----:B------:R-:W-:Y:S02]  /*8470*/  SEL R23, R3, R152, !P0 ;  /* 0x0000009803177207 */ /* 0x000fe40004000000 */
[----:B------:R-:W-:-:S07]  /*8480*/  SEL R152, R152, R3, !P0 ;  /* 0x0000000398987207 */ /* 0x000fce0004000000 */
.L_x_287:
[----:B------:R-:W-:-:S13]  /*8490*/  LOP3.LUT P0, RZ, R0, 0xff, RZ, 0xc0, !PT ;  /* 0x000000ff00ff7812 */ /* 0x000fda000780c0ff */
[----:B------:R-:W-:Y:S05]  /*84a0*/  @P0 BRA `(.L_x_290) ;  /* 0xffffff8800a80947 */ /* 0x000fea000383ffff */
[----:B------:R-:W-:Y:S05]  /*84b0*/  EXIT ;  /* 0x000000000000794d */ /* 0x000fea0003800000 */
.L_x_3:
[----:B0-----:R-:W-:Y:S01]  /*84c0*/  ULDC.64 UR4, c[0x0][0x650] ;  /* 0x0001940000047ab9 */ /* 0x001fe20000000a00 */
        /* <DEDUP_REMOVED lines=25> */
.L_x_292:
[--C-:B------:R-:W-:Y:S01]  /*8660*/  SHF.R.U64 R12, R10, R14, R11.reuse ;  /* 0x0000000e0a0c7219 */ /* 0x100fe2000000120b */
[----:B------:R-:W0:Y:S01]  /*8670*/  LDC R22, c[0x0][0x618] ;  /* 0x00018600ff167b82 */ /* 0x000e220000000800 */
[----:B------:R-:W-:Y:S01]  /*8680*/  I2FP.F32.U32 R6, R4 ;  /* 0x0000000400067245 */ /* 0x000fe20000201000 */
[----:B------:R-:W-:Y:S01]  /*8690*/  ULDC UR4, c[0x0][0x150] ;  /* 0x0000540000047ab9 */ /* 0x000fe20000000800 */
[----:B------:R-:W-:Y:S02]  /*86a0*/  SHF.R.U32.HI R5, RZ, R14, R11 ;  /* 0x0000000eff057219 */ /* 0x000fe4000001160b */
[----:B------:R-:W-:Y:S01]  /*86b0*/  IADD3 R9, P0, RZ, -R12, RZ ;  /* 0x8000000cff097210 */ /* 0x000fe20007f1e0ff */
[----:B------:R-:W-:Y:S01]  /*86c0*/  FMUL R11, R6, UR4 ;  /* 0x00000004060b7c20 */ /* 0x000fe20008400000 */
[----:B------:R-:W-:Y:S01]  /*86d0*/  ULDC UR4, c[0x0][0x154] ;  /* 0x0000550000047ab9 */ /* 0x000fe20000000800 */
[----:B------:R-:W1:Y:S02]  /*86e0*/  LDC.64 R24, c[0x0][0x640] ;  /* 0x00019000ff187b82 */ /* 0x000e640000000a00 */
[----:B------:R-:W-:-:S02]  /*86f0*/  IMAD.X R5, RZ, RZ, ~R5, P0 ;  /* 0x000000ffff057224 */ /* 0x000fc400000e0e05 */
[----:B------:R-:W2:Y:S01]  /*8700*/  F2I.U32.TRUNC.NTZ R11, R11 ;  /* 0x0000000b000b7305 */ /* 0x000ea2000020f000 */
[----:B------:R-:W-:-:S03]  /*8710*/  IMAD.WIDE.U32 R6, R9, R20, R16 ;  /* 0x0000001409067225 */ /* 0x000fc600078e0010 */
[----:B------:R-:W3:Y:S01]  /*8720*/  LDC R13, c[0x0][0x144] ;  /* 0x00005100ff0d7b82 */ /* 0x000ee20000000800 */
[----:B------:R-:W-:-:S04]  /*8730*/  IMAD R8, R5, R20, RZ ;  /* 0x0000001405087224 */ /* 0x000fc800078e02ff */
[----:B------:R-:W-:Y:S02]  /*8740*/  IMAD R5, R9, R21, R8 ;  /* 0x0000001509057224 */ /* 0x000fe400078e0208 */
[----:B------:R-:W-:Y:S01]  /*8750*/  IMAD.MOV.U32 R8, RZ, RZ, -0x1 ;  /* 0xffffffffff087424 */ /* 0x000fe200078e00ff */
[----:B------:R-:W4:Y:S01]  /*8760*/  LDC R14, c[0x0][0x608] ;  /* 0x00018200ff0e7b82 */ /* 0x000f220000000800 */
[----:B------:R-:W-:Y:S01]  /*8770*/  IMAD.IADD R5, R7, 0x1, R5 ;  /* 0x0000000107057824 */ /* 0x000fe200078e0205 */
[----:B------:R-:W-:-:S04]  /*8780*/  I2FP.F32.U32 R7, R3 ;  /* 0x0000000300077245 */ /* 0x000fc80000201000 */
[-C--:B0-----:R-:W-:Y:S01]  /*8790*/  SHF.R.U64 R10, R6, R22.reuse, R5 ;  /* 0x00000016060a7219 */ /* 0x081fe20000001205 */
[----:B--2---:R-:W-:Y:S01]  /*87a0*/  IMAD.MOV R6, RZ, RZ, -R11 ;  /* 0x000000ffff067224 */ /* 0x004fe200078e0a0b */
[----:B------:R-:W0:Y:S01]  /*87b0*/  LDC R9, c[0x0][0x658] ;  /* 0x00019600ff097b82 */ /* 0x000e220000000800 */
[----:B-1----:R-:W-:Y:S01]  /*87c0*/  ISETP.NE.U32.AND P0, PT, R24, RZ, PT ;  /* 0x000000ff1800720c */ /* 0x002fe20003f05070 */
[----:B------:R-:W-:Y:S01]  /*87d0*/  FMUL R7, R7, UR4 ;  /* 0x0000000407077c20 */ /* 0x000fe20008400000 */
[----:B------:R-:W-:Y:S02]  /*87e0*/  SHF.R.U32.HI R5, RZ, R22, R5 ;  /* 0x00000016ff057219 */ /* 0x000fe40000011605 */
[----:B------:R-:W-:-:S03]  /*87f0*/  ISETP.NE.AND.EX P0, PT, R25, RZ, PT, P0 ;  /* 0x000000ff1900720c */ /* 0x000fc60003f05300 */
[----:B------:R-:W1:Y:S01]  /*8800*/  LDC R20, c[0x0][0x148] ;  /* 0x00005200ff147b82 */ /* 0x000e620000000800 */
[----:B---3--:R-:W-:Y:S02]  /*8810*/  IMAD R23, R13, R6, R4 ;  /* 0x000000060d177224 */ /* 0x008fe400078e0204 */
[----:B------:R-:W-:-:S05]  /*8820*/  IMAD.MOV.U32 R6, RZ, RZ, 0x1 ;  /* 0x00000001ff067424 */ /* 0x000fca00078e00ff */
[----:B------:R-:W2:Y:S01]  /*8830*/  LDC R21, c[0x0][0x600] ;  /* 0x00018000ff157b82 */ /* 0x000ea20000000800 */
[-CC-:B----4-:R-:W-:Y:S02]  /*8840*/  SHF.R.U64 R13, R10, R14.reuse, R5.reuse ;  /* 0x0000000e0a0d7219 */ /* 0x190fe40000001205 */
[----:B------:R-:W-:Y:S02]  /*8850*/  SHF.R.U32.HI R4, RZ, R14, R5 ;  /* 0x0000000eff047219 */ /* 0x000fe40000011605 */
[----:B------:R3:W4:Y:S03]  /*8860*/  F2I.U32.TRUNC.NTZ R14, R7 ;  /* 0x00000007000e7305 */ /* 0x000726000020f000 */
[----:B------:R-:W1:Y:S01]  /*8870*/  LDC R26, c[0x0][0x648] ;  /* 0x00019200ff1a7b82 */ /* 0x000e620000000800 */
[-C--:B0-----:R-:W-:Y:S02]  /*8880*/  SHF.R.U64 R15, R13, R9.reuse, R4 ;  /* 0x000000090d0f7219 */ /* 0x081fe40000001204 */
[----:B------:R-:W-:-:S02]  /*8890*/  SHF.L.U32 R8, R8, R9, RZ ;  /* 0x0000000908087219 */ /* 0x000fc400000006ff */
[-C--:B------:R-:W-:Y:S01]  /*88a0*/  SHF.R.U32.HI R5, RZ, R9.reuse, R4 ;  /* 0x00000009ff057219 */ /* 0x080fe20000011604 */
[----:B------:R-:W-:Y:S01]  /*88b0*/  IMAD.MOV.U32 R4, RZ, RZ, R15 ;  /* 0x000000ffff047224 */ /* 0x000fe200078e000f */
[----:B------:R-:W-:Y:S01]  /*88c0*/  SHF.L.U32 R22, R6, R9, RZ ;  /* 0x0000000906167219 */ /* 0x000fe200000006ff */
[----:B------:R-:W0:Y:S01]  /*88d0*/  LDC R27, c[0x0][0x638] ;  /* 0x00018e00ff1b7b82 */ /* 0x000e220000000800 */
[----:B------:R-:W-:-:S07]  /*88e0*/  LOP3.LUT R28, RZ, R8, RZ, 0x33, !PT ;  /* 0x00000008ff1c7212 */ /* 0x000fce00078e33ff */
        /* <DEDUP_REMOVED lines=12> */
.L_x_293:
[----:B------:R-:W-:Y:S01]  /*89b0*/  ISETP.NE.AND P0, PT, R2, 0x1, PT ;  /* 0x000000010200780c */ /* 0x000fe20003f05270 */
[----:B--2---:R-:W-:Y:S01]  /*89c0*/  VIADD R7, R21, 0xffffffff ;  /* 0xffffffff15077836 */ /* 0x004fe20000000000 */
[----:B-1----:R-:W-:Y:S01]  /*89d0*/  SHF.R.U64 R5, R4, R26, R5 ;  /* 0x0000001a04057219 */ /* 0x002fe20000001205 */
[----:B------:R-:W-:Y:S01]  /*89e0*/  IMAD.MOV R14, RZ, RZ, -R14 ;  /* 0x000000ffff0e7224 */ /* 0x000fe200078e0a0e */
[----:B------:R-:W-:Y:S01]  /*89f0*/  LOP3.LUT R4, R13, R28, RZ, 0xc0, !PT ;  /* 0x0000001c0d047212 */ /* 0x000fe200078ec0ff */
[----:B------:R-:W-:Y:S01]  /*8a00*/  IMAD.MOV.U32 R8, RZ, RZ, R12 ;  /* 0x000000ffff087224 */ /* 0x000fe200078e000c */
[----:B------:R-:W-:Y:S01]  /*8a10*/  LOP3.LUT R10, R10, R7, RZ, 0xc0, !PT ;  /* 0x000000070a0a7212 */ /* 0x000fe200078ec0ff */
[----:B------:R-:W-:Y:S02]  /*8a20*/  IMAD.MOV R6, RZ, RZ, -R5 ;  /* 0x000000ffff067224 */ /* 0x000fe400078e0a05 */
[----:B------:R-:W-:-:S04]  /*8a30*/  IMAD R4, R22, R5, R4 ;  /* 0x0000000516047224 */ /* 0x000fc800078e0204 */
[----:B------:R-:W-:Y:S02]  /*8a40*/  @P0 IMAD R23, R20, R14, R3 ;  /* 0x0000000e14170224 */ /* 0x000fe400078e0203 */
[----:B0-----:R-:W-:Y:S02]  /*8a50*/  IMAD R3, R6, R27, R15 ;  /* 0x0000001b06037224 */ /* 0x001fe400078e020f */
[----:B------:R-:W-:Y:S02]  /*8a60*/  IMAD R7, R4, R29, R23 ;  /* 0x0000001d04077224 */ /* 0x000fe400078e0217 */
[----:B------:R-:W-:Y:S02]  /*8a70*/  IMAD R4, R3, R21, R10 ;  /* 0x0000001503047224 */ /* 0x000fe400078e020a */
[----:B------:R-:W-:-:S03]  /*8a80*/  IMAD.MOV.U32 R6, RZ, RZ, 0x1 ;  /* 0x00000001ff067424 */ /* 0x000fc600078e00ff */
[----:B------:R-:W-:Y:S02]  /*8a90*/  SEL R9, R4, R7, !P0 ;  /* 0x0000000704097207 */ /* 0x000fe40004000000 */
[----:B------:R-:W-:-:S07]  /*8aa0*/  SEL R7, R7, R4, !P0 ;  /* 0x0000000407077207 */ /* 0x000fce0004000000 */
.L_x_291:
[----:B------:R-:W-:-:S08]  /*8ab0*/  NOP ;  /* 0x0000000000007918 */ /* 0x000fd00000000000 */
[----:B------:R-:W0:-:S00]  /*8ac0*/  USETMAXREG.DEALLOC.CTAPOOL 0x28 ;  /* 0x00000028000079c8 */ /* 0x000e0000080e0500 */
[----:B0-----:R-:W-:-:S13]  /*8ad0*/  ISETP.NE.AND P0, PT, R0, RZ, PT ;  /* 0x000000ff0000720c */ /* 0x001fda0003f05270 */
[----:B------:R-:W-:Y:S05]  /*8ae0*/  @P0 EXIT ;  /* 0x000000000000094d */ /* 0x000fea0003800000 */
[----:B------:R-:W-:Y:S01]  /*8af0*/  LOP3.LUT P0, RZ, R6, 0xff, RZ, 0xc0, !PT ;  /* 0x000000ff06ff7812 */ /* 0x000fe2000780c0ff */
[----:B------:R-:W-:Y:S02]  /*8b00*/  IMAD.MOV.U32 R0, RZ, RZ, 0x1 ;  /* 0x00000001ff007424 */ /* 0x000fe400078e00ff */
[----:B------:R-:W-:-:S10]  /*8b10*/  IMAD.MOV.U32 R12, RZ, RZ, RZ ;  /* 0x000000ffff0c7224 */ /* 0x000fd400078e00ff */
[----:B------:R-:W-:Y:S05]  /*8b20*/  @!P0 BRA `(.L_x_294) ;  /* 0x0000000c00308947 */ /* 0x000fea0003800000 */
[----:B------:R-:W0:Y:S01]  /*8b30*/  LDC R0, c[0x0][0x28c] ;  /* 0x0000a300ff007b82 */ /* 0x000e220000000800 */
[----:B------:R-:W-:Y:S01]  /*8b40*/  ULDC UR5, c[0x0][0x600] ;  /* 0x0001800000057ab9 */ /* 0x000fe20000000800 */
[----:B------:R-:W-:Y:S01]  /*8b50*/  ULDC UR4, c[0x0][0xc] ;  /* 0x0000030000047ab9 */ /* 0x000fe20000000800 */
[----:B------:R-:W-:Y:S01]  /*8b60*/  UIADD3 UR16, UR5, -0x1, URZ ;  /* 0xffffffff05107890 */ /* 0x000fe2000fffe03f */
[C---:B------:R-:W-:Y:S01]  /*8b70*/  LOP3.LUT P2, RZ, R18.reuse, 0x7f, RZ, 0xc0, !PT ;  /* 0x0000007f12ff7812 */ /* 0x040fe2000784c0ff */
[----:B------:R-:W-:Y:S01]  /*8b80*/  ULDC UR6, c[0x0][0x658] ;  /* 0x0001960000067ab9 */ /* 0x000fe20000000800 */
[----:B------:R-:W-:Y:S01]  /*8b90*/  ULDC UR5, c[0x0][0x10] ;  /* 0x0000040000057ab9 */ /* 0x000fe20000000800 */
[----:B------:R-:W-:Y:S01]  /*8ba0*/  UMOV UR7, 0xffffffff ;  /* 0xffffffff00077882 */ /* 0x000fe20000000000 */
[----:B------:R-:W-:Y:S01]  /*8bb0*/  UMOV UR8, 0x1 ;  /* 0x0000000100087882 */ /* 0x000fe20000000000 */
[----:B------:R-:W-:Y:S01]  /*8bc0*/  UIMAD.WIDE.U32 UR4, UR4, UR5, URZ ;  /* 0x00000005040472a5 */ /* 0x000fe2000f8e003f */
[----:B------:R-:W-:Y:S01]  /*8bd0*/  LOP3.LUT P0, RZ, R18, 0x1f, RZ, 0xc0, !PT ;  /* 0x0000001f12ff7812 */ /* 0x000fe2000780c0ff */
[----:B------:R-:W-:Y:S01]  /*8be0*/  USHF.L.U32 UR7, UR7, UR6, URZ ;  /* 0x0000000607077299 */ /* 0x000fe2000800063f */
[----:B------:R-:W-:Y:S01]  /*8bf0*/  BSSY B0, `(.L_x_294) ;  /* 0x00000bf000007945 */ /* 0x000fe20003800000 */
[----:B------:R-:W-:Y:S01]  /*8c00*/  USHF.L.U32 UR18, UR8, UR6, URZ ;  /* 0x0000000608127299 */ /* 0x000fe2000800063f */
[----:B------:R-:W-:Y:S01]  /*8c10*/  IMAD.MOV.U32 R13, RZ, RZ, 0x1 ;  /* 0x00000001ff0d7424 */ /* 0x000fe200078e00ff */
[----:B------:R-:W-:Y:S01]  /*8c20*/  LOP3.LUT R11, R19, 0x2, RZ, 0xfc, !PT ;  /* 0x00000002130b7812 */ /* 0x000fe200078efcff */
[----:B------:R-:W-:Y:S01]  /*8c30*/  ULDC UR6, c[0x0][0x14] ;  /* 0x0000050000067ab9 */ /* 0x000fe20000000800 */
[----:B------:R-:W-:Y:S01]  /*8c40*/  PLOP3.LUT P0, PT, P0, P2, PT, 0x8a, 0x0 ;  /* 0x000000000000781c */ /* 0x000fe20000705172 */
[----:B------:R-:W-:Y:S01]  /*8c50*/  UIMAD.WIDE.U32 UR20, UR4, UR6, URZ ;  /* 0x00000006041472a5 */ /* 0x000fe2000f8e003f */
[----:B------:R-:W-:Y:S01]  /*8c60*/  IMAD.MOV.U32 R12, RZ, RZ, RZ ;  /* 0x000000ffff0c7224 */ /* 0x000fe200078e00ff */
[----:B------:R-:W-:-:S02]  /*8c70*/  UIMAD UR13, UR5, UR6, URZ ;  /* 0x00000006050d72a4 */ /* 0x000fc4000f8e023f */
[----:B------:R-:W-:Y:S01]  /*8c80*/  ULOP3.LUT UR17, URZ, UR7, URZ, 0x33, !UPT ;  /* 0x000000073f117292 */ /* 0x000fe2000f8e333f */
[----:B0-----:R-:W-:Y:S01]  /*8c90*/  VIADD R0, R0, 0x3f ;  /* 0x0000003f00007836 */ /* 0x001fe20000000000 */
[----:B------:R-:W-:Y:S01]  /*8ca0*/  UIADD3 UR13, UR21, UR13, URZ ;  /* 0x0000000d150d7290 */ /* 0x000fe2000fffe03f */
[----:B------:R-:W-:-:S03]  /*8cb0*/  ULDC.64 UR22, c[0x0][0x198] ;  /* 0x0000660000167ab9 */ /* 0x000fc60000000a00 */
[----:B------:R-:W-:-:S04]  /*8cc0*/  SHF.R.S32.HI R3, RZ, 0x1f, R0 ;  /* 0x0000001fff037819 */ /* 0x000fc80000011400 */
[----:B------:R-:W-:Y:S01]  /*8cd0*/  LEA.HI R3, R3, R0, RZ, 0x6 ;  /* 0x0000000003037211 */ /* 0x000fe200078f30ff */
[----:B------:R-:W-:-:S03]  /*8ce0*/  IMAD.MOV.U32 R0, RZ, RZ, 0x1 ;  /* 0x00000001ff007424 */ /* 0x000fc600078e00ff */
[----:B------:R-:W-:-:S05]  /*8cf0*/  SHF.R.S32.HI R3, RZ, 0x6, R3 ;  /* 0x00000006ff037819 */ /* 0x000fca0000011403 */
[----:B------:R-:W-:-:S07]  /*8d00*/  VIADD R10, R3, 0x1 ;  /* 0x00000001030a7836 */ /* 0x000fce0000000000 */
.L_x_306:
[----:B------:R-:W-:-:S03]  /*8d10*/  UMOV UR4, 0xffffffff ;  /* 0xffffffff00047882 */ /* 0x000fc60000000000 */
[----:B------:R-:W-:Y:S05]  /*8d20*/  BRA.DIV UR4, `(.L_x_295) ;  /* 0x0000000e04bc7947 */ /* 0x000fea000b800000 */
[----:B------:R-:W-:-:S13]  /*8d30*/  ELECT P6, URZ, PT ;  /* 0x00000000003f782f */ /* 0x000fda00038c0000 */
.L_x_318:
[----:B------:R-:W0:Y:S01]  /*8d40*/  LDC R4, c[0x0][0x28c] ;  /* 0x0000a300ff047b82 */ /* 0x000e220000000800 */
[----:B------:R-:W-:Y:S01]  /*8d50*/  BSSY B1, `(.L_x_296) ;  /* 0x0000037000017945 */ /* 0x000fe20003800000 */
[----:B0-----:R-:W-:-:S13]  /*8d60*/  ISETP.LT.OR P6, PT, R4, 0x1, !P6 ;  /* 0x000000010400780c */ /* 0x001fda00077c1670 */
[----:B------:R-:W-:Y:S05]  /*8d70*/  @P6 BRA `(.L_x_297) ;  /* 0x0000000000d06947 */ /* 0x000fea0003800000 */
[----:B------:R-:W-:Y:S02]  /*8d80*/  IMAD.SHL.U32 R15, R9, 0x100, RZ ;  /* 0x00000100090f7824 */ /* 0x000fe400078e00ff */
[----:B------:R-:W-:Y:S02]  /*8d90*/  IMAD.SHL.U32 R18, R7, 0x80, RZ ;  /* 0x0000008007127824 */ /* 0x000fe400078e00ff */
[----:B------:R-:W-:Y:S02]  /*8da0*/  IMAD.MOV.U32 R20, RZ, RZ, RZ ;  /* 0x000000ffff147224 */ /* 0x000fe400078e00ff */
[----:B------:R-:W-:Y:S02]  /*8db0*/  IMAD.MOV.U32 R4, RZ, RZ, R10 ;  /* 0x000000ffff047224 */ /* 0x000fe400078e000a */
[----:B------:R-:W-:Y:S02]  /*8dc0*/  IMAD.MOV.U32 R5, RZ, RZ, R0 ;  /* 0x000000ffff057224 */ /* 0x000fe400078e0000 */
[----:B------:R-:W-:-:S07]  /*8dd0*/  IMAD.MOV.U32 R6, RZ, RZ, R12 ;  /* 0x000000ffff067224 */ /* 0x000fce00078e000c */
.L_x_301:
[----:B------:R-:W0:Y:S01]  /*8de0*/  S2R R14, SR_CgaCtaId ;  /* 0x00000000000e7919 */ /* 0x000e220000008800 */
[----:B------:R-:W-:Y:S01]  /*8df0*/  MOV R7, 0x400 ;  /* 0x0000040000077802 */ /* 0x000fe20000000f00 */
[----:B------:R-:W1:Y:S03]  /*8e00*/  @!P2 LDC R9, c[0x0][0x500] ;  /* 0x00014000ff09ab82 */ /* 0x000e660000000800 */
[----:B0-----:R-:W-:Y:S02]  /*8e10*/  LEA R21, R14, R7, 0x18 ;  /* 0x000000070e157211 */ /* 0x001fe400078ec0ff */
[----:B------:R-:W-:-:S03]  /*8e20*/  SHF.L.U32 R7, R5, 0x1f, RZ ;  /* 0x0000001f05077819 */ /* 0x000fc600000006ff */
[----:B------:R-:W-:-:S04]  /*8e30*/  IMAD R14, R6, 0x8, R21 ;  /* 0x00000008060e7824 */ /* 0x000fc800078e0215 */
[----:B------:R-:W0:Y:S02]  /*8e40*/  SYNCS.PHASECHK.TRANS64.TRYWAIT P1, [R14+URZ+0x28], R7 ;  /* 0x000028070e0075a7 */ /* 0x000e24000802017f */
[----:B01----:R-:W-:Y:S05]  /*8e50*/  @!P1 BRA `(.L_x_298) ;  /* 0x0000000c00909947 */ /* 0x003fea0003800000 */
.L_x_319:
[----:B0-----:R-:W-:Y:S01]  /*8e60*/  PRMT R7, R11, 0x9910, RZ ;  /* 0x000099100b077816 */ /* 0x001fe200000000ff */
[----:B------:R0:W-:Y:S03]  /*8e70*/  @!P2 SYNCS.ARRIVE.TRANS64 RZ, [R14+URZ], R9 ;  /* 0x000000090effa9a7 */ /* 0x0001e6000800003f */
[----:B------:R-:W-:-:S13]  /*8e80*/  ISETP.NE.AND P1, PT, R7, 0x2, PT ;  /* 0x000000020700780c */ /* 0x000fda0003f25270 */
[----:B0-----:R-:W-:Y:S05]  /*8e90*/  @P1 BRA `(.L_x_299) ;  /* 0x0000000000041947 */ /* 0x001fea0003800000 */
[----:B------:R-:W-:Y:S01]  /*8ea0*/  BPT.TRAP 0x1 ;  /* 0x000000040000795c */ /* 0x000fe20000300000 */
.L_x_299:
[----:B------:R-:W-:Y:S05]  /*8eb0*/  @P0 BRA `(.L_x_300) ;  /* 0x0000000000040947 */ /* 0x000fea0003800000 */
[----:B------:R-:W-:Y:S01]  /*8ec0*/  BPT.TRAP 0x1 ;  /* 0x000000040000795c */ /* 0x000fe20000300000 */
.L_x_300:
[--C-:B------:R-:W-:Y:S01]  /*8ed0*/  IMAD R7, R6, 0x2000, R21.reuse ;  /* 0x0000200006077824 */ /* 0x100fe200078e0215 */
[----:B------:R-:W-:Y:S01]  /*8ee0*/  R2UR UR9, R14 ;  /* 0x000000000e0972ca */ /* 0x000fe200000e0000 */
[----:B------:R-:W-:Y:S01]  /*8ef0*/  IMAD R21, R6, 0x4000, R21 ;  /* 0x0000400006157824 */ /* 0x000fe200078e0215 */
[----:B------:R-:W-:Y:S01]  /*8f00*/  UIADD3 UR4, UP0, UR22, 0xf0, URZ ;  /* 0x000000f016047890 */ /* 0x000fe2000ff1e03f */
[----:B------:R-:W-:Y:S01]  /*8f10*/  VIADD R4, R4, 0xffffffff ;  /* 0xffffffff04047836 */ /* 0x000fe20000000000 */
[----:B------:R-:W-:Y:S01]  /*8f20*/  R2UR UR5, R7 ;  /* 0x00000000070572ca */ /* 0x000fe200000e0000 */
[----:B------:R-:W-:Y:S01]  /*8f30*/  UIADD3 UR24, UP1, UR22, 0x1f0, URZ ;  /* 0x000001f016187890 */ /* 0x000fe2000ff3e03f */
[----:B------:R-:W-:Y:S01]  /*8f40*/  R2UR UR8, R21 ;  /* 0x00000000150872ca */ /* 0x000fe200000e0000 */
[----:B------:R-:W-:Y:S01]  /*8f50*/  VIADD R6, R6, 0x1 ;  /* 0x0000000106067836 */ /* 0x000fe20000000000 */
[----:B------:R-:W-:Y:S01]  /*8f60*/  R2UR UR11, R18 ;  /* 0x00000000120b72ca */ /* 0x000fe200000e0000 */
[----:B------:R-:W-:Y:S01]  /*8f70*/  UIADD3.X UR25, URZ, UR23, URZ, UP1, !UPT ;  /* 0x000000173f197290 */ /* 0x000fe20008ffe43f */
[----:B------:R-:W-:Y:S01]  /*8f80*/  R2UR UR10, R20 ;  /* 0x00000000140a72ca */ /* 0x000fe200000e0000 */
[----:B------:R-:W-:Y:S01]  /*8f90*/  UMOV UR6, 0x0 ;  /* 0x0000000000067882 */ /* 0x000fe20000000000 */
[----:B------:R-:W-:Y:S01]  /*8fa0*/  R2UR UR12, R8 ;  /* 0x00000000080c72ca */ /* 0x000fe200000e0000 */
[----:B------:R-:W-:Y:S01]  /*8fb0*/  UMOV UR7, 0x10000000 ;  /* 0x1000000000077882 */ /* 0x000fe20000000000 */
[----:B------:R-:W-:Y:S01]  /*8fc0*/  R2UR UR19, R15 ;  /* 0x000000000f1372ca */ /* 0x000fe200000e0000 */
[----:B------:R-:W-:Y:S01]  /*8fd0*/  VIADD R20, R20, 0x40 ;  /* 0x0000004014147836 */ /* 0x000fe20000000000 */
[----:B------:R-:W-:Y:S01]  /*8fe0*/  ISETP.GT.AND P3, PT, R4, 0x1, PT ;  /* 0x000000010400780c */ /* 0x000fe20003f64270 */
[----:B------:R-:W-:Y:S01]  /*8ff0*/  UIADD3 UR14, UR5, 0x100, URZ ;  /* 0x00000100050e7890 */ /* 0x000fe2000fffe03f */
[----:B------:R-:W-:Y:S01]  /*9000*/  ISETP.NE.AND P1, PT, R6, 0x5, PT ;  /* 0x000000050600780c */ /* 0x000fe20003f25270 */
[----:B------:R-:W-:-:S02]  /*9010*/  UIADD3.X UR5, URZ, UR23, URZ, UP0, !UPT ;  /* 0x000000173f057290 */ /* 0x000fc400087fe43f */
[----:B------:R-:W-:Y:S01]  /*9020*/  UIADD3 UR15, UR8, 0xa100, URZ ;  /* 0x0000a100080f7890 */ /* 0x000fe2000fffe03f */
[----:B------:R-:W-:Y:S02]  /*9030*/  SEL R14, RZ, 0x1, P1 ;  /* 0x00000001ff0e7807 */ /* 0x000fe40000800000 */
[----:B------:R-:W-:Y:S01]  /*9040*/  UMOV UR8, UR14 ;  /* 0x0000000e00087c82 */ /* 0x000fe20008000000 */
[----:B------:R-:W-:Y:S02]  /*9050*/  SEL R6, R6, RZ, P1 ;  /* 0x000000ff06067207 */ /* 0x000fe40000800000 */
[----:B------:R-:W-:Y:S01]  /*9060*/  LOP3.LUT R5, R5, R14, RZ, 0x3c, !PT ;  /* 0x0000000e05057212 */ /* 0x000fe200078e3cff */
[----:B------:R0:W-:Y:S02]  /*9070*/  UTMALDG.3D [UR8], [UR4], desc[UR6] ;  /* 0x00000608040075b4 */ /* 0x0001e40008011000 */
[----:B0-----:R-:W-:Y:S01]  /*9080*/  UMOV UR8, UR15 ;  /* 0x0000000f00087c82 */ /* 0x001fe20008000000 */
[----:B------:R-:W-:-:S02]  /*9090*/  UMOV UR11, UR19 ;  /* 0x00000013000b7c82 */ /* 0x000fc40008000000 */
[----:B------:R0:W-:Y:S02]  /*90a0*/  UTMALDG.3D [UR8], [UR24], desc[UR6] ;  /* 0x00000608180075b4 */ /* 0x0001e40008011000 */
[----:B0-----:R-:W-:Y:S05]  /*90b0*/  @P3 BRA `(.L_x_301) ;  /* 0xfffffffc00483947 */ /* 0x001fea000383ffff */
.L_x_297:
[----:B------:R-:W-:Y:S05]  /*90c0*/  BSYNC B1 ;  /* 0x0000000000017941 */ /* 0x000fea0003800000 */
.L_x_296:
[----:B------:R-:W-:Y:S01]  /*90d0*/  LOP3.LUT P3, RZ, R13, 0xff, RZ, 0xc0, !PT ;  /* 0x000000ff0dff7812 */ /* 0x000fe2000786c0ff */
[----:B------:R-:W-:Y:S01]  /*90e0*/  IMAD.IADD R12, R3, 0x1, R12 ;  /* 0x00000001030c7824 */ /* 0x000fe200078e020c */
[----:B------:R-:W-:Y:S01]  /*90f0*/  IADD3 R16, P4, R16, UR20, RZ ;  /* 0x0000001410107c10 */ /* 0x000fe2000ff9e0ff */
[----:B------:R-:W-:Y:S01]  /*9100*/  ULDC.64 UR4, c[0x0][0x650] ;  /* 0x0001940000047ab9 */ /* 0x000fe20000000a00 */
[----:B------:R-:W-:Y:S01]  /*9110*/  BSSY B1, `(.L_x_302) ;  /* 0x000006a000017945 */ /* 0x000fe20003800000 */
[----:B------:R-:W-:Y:S01]  /*9120*/  IMAD.MOV.U32 R9, RZ, RZ, -0x1 ;  /* 0xffffffffff097424 */ /* 0x000fe200078e00ff */
[----:B------:R-:W-:Y:S01]  /*9130*/  ISETP.GT.U32.AND P1, PT, R12, 0x4, PT ;  /* 0x000000040c00780c */ /* 0x000fe20003f24070 */
[----:B------:R-:W-:Y:S01]  /*9140*/  IMAD.MOV.U32 R8, RZ, RZ, -0x1 ;  /* 0xffffffffff087424 */ /* 0x000fe200078e00ff */
[----:B------:R-:W-:Y:S02]  /*9150*/  IADD3.X R17, R17, UR13, RZ, P4, !PT ;  /* 0x0000000d11117c10 */ /* 0x000fe4000a7fe4ff */
[----:B------:R-:W-:-:S02]  /*9160*/  ISETP.LT.U32.AND P1, PT, R3, 0x5, P1 ;  /* 0x000000050300780c */ /* 0x000fc40000f21070 */
[----:B------:R-:W-:Y:S01]  /*9170*/  PRMT R13, RZ, 0x7610, R13 ;  /* 0x00007610ff0d7816 */ /* 0x000fe2000000000d */
[----:B------:R-:W0:Y:S01]  /*9180*/  @P3 S2R R5, SR_CgaCtaId ;  /* 0x0000000000053919 */ /* 0x000e220000008800 */
[----:B------:R-:W-:-:S04]  /*9190*/  @P3 MOV R4, 0x400 ;  /* 0x0000040000043802 */ /* 0x000fc80000000f00 */
[----:B0-----:R-:W-:Y:S01]  /*91a0*/  @P3 LEA R6, R5, R4, 0x18 ;  /* 0x0000000405063211 */ /* 0x001fe200078ec0ff */
[----:B------:R-:W-:-:S03]  /*91b0*/  IMAD.WIDE.U32 R4, R12, -0x33333333, RZ ;  /* 0xcccccccd0c047825 */ /* 0x000fc600078e00ff */
[----:B------:R0:W-:Y:S01]  /*91c0*/  @P3 SYNCS.ARRIVE.TRANS64.A1T0 RZ, [R6+URZ+0x68], RZ ;  /* 0x000068ff06ff39a7 */ /* 0x0001e2000810003f */
[----:B------:R-:W-:Y:S02]  /*91d0*/  ISETP.GE.U32.AND P3, PT, R3, 0x5, PT ;  /* 0x000000050300780c */ /* 0x000fe40003f66070 */
[----:B------:R-:W-:Y:S02]  /*91e0*/  SHF.R.U32.HI R7, RZ, 0x2, R5 ;  /* 0x00000002ff077819 */ /* 0x000fe40000011605 */
[----:B------:R-:W-:Y:S02]  /*91f0*/  SEL R5, RZ, 0x1, !P1 ;  /* 0x00000001ff057807 */ /* 0x000fe40004800000 */
[----:B------:R-:W-:Y:S01]  /*9200*/  ISETP.GE.U32.AND P1, PT, R16, UR4, PT ;  /* 0x0000000410007c0c */ /* 0x000fe2000bf26070 */
[----:B------:R-:W-:Y:S01]  /*9210*/  IMAD R12, R7, -0x5, R12 ;  /* 0xfffffffb070c7824 */ /* 0x000fe200078e020c */
[----:B------:R-:W-:Y:S02]  /*9220*/  LOP3.LUT R0, R0, R5, RZ, 0x3c, !PT ;  /* 0x0000000500007212 */ /* 0x000fe400078e3cff */
[----:B------:R-:W-:-:S02]  /*9230*/  ISETP.GE.U32.AND.EX P1, PT, R17, UR5, PT, P1 ;  /* 0x0000000511007c0c */ /* 0x000fc4000bf26110 */
[----:B------:R-:W-:Y:S02]  /*9240*/  PRMT R4, RZ, 0x7610, R4 ;  /* 0x00007610ff047816 */ /* 0x000fe40000000004 */
[----:B------:R-:W-:Y:S01]  /*9250*/  @P3 LOP3.LUT R0, R0, 0x1, R7, 0x78, !PT ;  /* 0x0000000100003812 */ /* 0x000fe200078e7807 */
[----:B------:R-:W-:-:S08]  /*9260*/  IMAD.MOV.U32 R7, RZ, RZ, -0x1 ;  /* 0xffffffffff077424 */ /* 0x000fd000078e00ff */
[----:B0-----:R-:W-:Y:S05]  /*9270*/  @P1 BRA `(.L_x_303) ;  /* 0x00000004004c1947 */ /* 0x001fea0003800000 */
[----:B------:R-:W-:Y:S01]  /*9280*/  ULDC.64 UR4, c[0x0][0x628] ;  /* 0x00018a0000047ab9 */ /* 0x000fe20000000a00 */
[----:B------:R-:W0:Y:S01]  /*9290*/  S2R R15, SR_CTAID.X ;  /* 0x00000000000f7919 */ /* 0x000e220000002500 */
[----:B------:R-:W-:Y:S01]  /*92a0*/  ISETP.NE.U32.AND P1, PT, RZ, UR4, PT ;  /* 0x00000004ff007c0c */ /* 0x000fe2000bf25070 */
[----:B------:R-:W-:Y:S01]  /*92b0*/  ULDC UR7, c[0x0][0x630] ;  /* 0x00018c0000077ab9 */ /* 0x000fe20000000800 */
[----:B------:R-:W-:Y:S01]  /*92c0*/  IMAD.MOV.U32 R4, RZ, RZ, R16 ;  /* 0x000000ffff047224 */ /* 0x000fe200078e0010 */
[----:B------:R-:W1:Y:S01]  /*92d0*/  S2R R14, SR_CTAID.Y ;  /* 0x00000000000e7919 */ /* 0x000e620000002600 */
[----:B------:R-:W-:Y:S01]  /*92e0*/  ISETP.NE.AND.EX P1, PT, RZ, UR5, PT, P1 ;  /* 0x00000005ff007c0c */ /* 0x000fe2000bf25310 */
[----:B------:R-:W-:-:S12]  /*92f0*/  IMAD.MOV.U32 R5, RZ, RZ, R17 ;  /* 0x000000ffff057224 */ /* 0x000fd800078e0011 */
[----:B------:R-:W-:Y:S05]  /*9300*/  @!P1 BRA `(.L_x_304) ;  /* 0x0000000000289947 */ /* 0x000fea0003800000 */
[----:B------:R-:W-:Y:S02]  /*9310*/  ULDC UR6, c[0x0][0x634] ;  /* 0x00018d0000067ab9 */ /* 0x000fe40000000800 */
[----:B------:R-:W-:-:S05]  /*9320*/  IADD3 R9, P1, R16, UR6, RZ ;  /* 0x0000000610097c10 */ /* 0x000fca000ff3e0ff */
[----:B------:R-:W-:-:S04]  /*9330*/  IMAD.X R21, RZ, RZ, R17, P1 ;  /* 0x000000ffff157224 */ /* 0x000fc800008e0611 */
[----:B------:R-:W-:-:S04]  /*9340*/  IMAD.WIDE.U32 R6, R21, UR4, RZ ;  /* 0x0000000415067c25 */ /* 0x000fc8000f8e00ff */
[----:B------:R-:W-:-:S04]  /*9350*/  IMAD.WIDE.U32 R6, P1, R9, UR5, R6 ;  /* 0x0000000509067c25 */ /* 0x000fc8000f820006 */
[----:B------:R-:W-:-:S04]  /*9360*/  IMAD.WIDE.U32 R8, R9, UR4, RZ ;  /* 0x0000000409087c25 */ /* 0x000fc8000f8e00ff */
[----:B------:R-:W-:Y:S01]  /*9370*/  IMAD.X R5, RZ, RZ, RZ, P1 ;  /* 0x000000ffff057224 */ /* 0x000fe200008e06ff */
[----:B------:R-:W-:Y:S01]  /*9380*/  IADD3 RZ, P1, R9, R6, RZ ;  /* 0x0000000609ff7210 */ /* 0x000fe20007f3e0ff */
[----:B------:R-:W-:-:S04]  /*9390*/  IMAD.MOV.U32 R4, RZ, RZ, R7 ;  /* 0x000000ffff047224 */ /* 0x000fc800078e0007 */
[----:B------:R-:W-:-:S08]  /*93a0*/  IMAD.WIDE.U32.X R4, R21, UR5, R4, P1 ;  /* 0x0000000515047c25 */ /* 0x000fd000088e0404 */
.L_x_304:
[--C-:B------:R-:W-:Y:S01]  /*93b0*/  SHF.R.U64 R8, R4, UR7, R5.reuse ;  /* 0x0000000704087c19 */ /* 0x100fe20008001205 */
[----:B------:R-:W-:Y:S01]  /*93c0*/  ULDC.64 UR4, c[0x0][0x620] ;  /* 0x0001880000047ab9 */ /* 0x000fe20000000a00 */
[----:B------:R-:W-:Y:S01]  /*93d0*/  SHF.R.U32.HI R4, RZ, UR7, R5 ;  /* 0x00000007ff047c19 */ /* 0x000fe20008011605 */
[----:B------:R-:W2:Y:S01]  /*93e0*/  LDC R24, c[0x0][0x144] ;  /* 0x00005100ff187b82 */ /* 0x000ea20000000800 */
[----:B------:R-:W-:Y:S01]  /*93f0*/  IADD3 R7, P1, RZ, -R8, RZ ;  /* 0x80000008ff077210 */ /* 0x000fe20007f3e0ff */
[----:B------:R-:W-:Y:S01]  /*9400*/  ULDC.64 UR8, c[0x0][0x640] ;  /* 0x0001900000087ab9 */ /* 0x000fe20000000a00 */
[----:B0-----:R-:W-:Y:S01]  /*9410*/  I2FP.F32.U32 R9, R15 ;  /* 0x0000000f00097245 */ /* 0x001fe20000201000 */
[----:B------:R-:W-:Y:S02]  /*9420*/  ULDC UR6, c[0x0][0x608] ;  /* 0x0001820000067ab9 */ /* 0x000fe40000000800 */
[----:B------:R-:W-:Y:S01]  /*9430*/  IMAD.X R4, RZ, RZ, ~R4, P1 ;  /* 0x000000ffff047224 */ /* 0x000fe200008e0e04 */
[----:B------:R-:W-:Y:S01]  /*9440*/  ISETP.NE.U32.AND P1, PT, RZ, UR8, PT ;  /* 0x00000008ff007c0c */ /* 0x000fe2000bf25070 */
[----:B------:R-:W0:Y:S02]  /*9450*/  LDC R21, c[0x0][0x148] ;  /* 0x00005200ff157b82 */ /* 0x000e240000000800 */
[----:B------:R-:W-:Y:S01]  /*9460*/  IMAD R6, R4, UR4, RZ ;  /* 0x0000000404067c24 */ /* 0x000fe2000f8e02ff */
[----:B------:R-:W-:Y:S01]  /*9470*/  ISETP.NE.AND.EX P1, PT, RZ, UR9, PT, P1 ;  /* 0x00000009ff007c0c */ /* 0x000fe2000bf25310 */
[----:B------:R-:W-:Y:S01]  /*9480*/  IMAD.WIDE.U32 R4, R7, UR4, R16 ;  /* 0x0000000407047c25 */ /* 0x000fe2000f8e0010 */
[----:B------:R-:W-:-:S03]  /*9490*/  ULDC UR4, c[0x0][0x150] ;  /* 0x0000540000047ab9 */ /* 0x000fc60000000800 */
[----:B------:R-:W-:Y:S02]  /*94a0*/  IMAD R7, R7, UR5, R6 ;  /* 0x0000000507077c24 */ /* 0x000fe4000f8e0206 */
[----:B------:R-:W-:Y:S01]  /*94b0*/  FMUL R6, R9, UR4 ;  /* 0x0000000409067c20 */ /* 0x000fe20008400000 */
[----:B------:R-:W-:Y:S01]  /*94c0*/  ULDC UR4, c[0x0][0x618] ;  /* 0x0001860000047ab9 */ /* 0x000fe20000000800 */
[----:B------:R-:W-:Y:S01]  /*94d0*/  ULDC UR5, c[0x0][0x154] ;  /* 0x0000550000057ab9 */ /* 0x000fe20000000800 */
[----:B------:R-:W-:-:S03]  /*94e0*/  IMAD.IADD R5, R5, 0x1, R7 ;  /* 0x0000000105057824 */ /* 0x000fc600078e0207 */
[----:B------:R-:W3:Y:S02]  /*94f0*/  F2I.U32.TRUNC.NTZ R6, R6 ;  /* 0x0000000600067305 */ /* 0x000ee4000020f000 */
[----:B------:R-:W-:Y:S02]  /*9500*/  SHF.R.U64 R9, R4, UR4, R5 ;  /* 0x0000000404097c19 */ /* 0x000fe40008001205 */
[----:B-1----:R-:W-:-:S05]  /*9510*/  I2FP.F32.U32 R4, R14 ;  /* 0x0000000e00047245 */ /* 0x002fca0000201000 */
[----:B------:R-:W-:Y:S01]  /*9520*/  FMUL R22, R4, UR5 ;  /* 0x0000000504167c20 */ /* 0x000fe20008400000 */
[----:B------:R-:W-:Y:S01]  /*9530*/  SHF.R.U32.HI R4, RZ, UR4, R5 ;  /* 0x00000004ff047c19 */ /* 0x000fe20008011605 */
[----:B------:R-:W-:-:S03]  /*9540*/  ULDC UR4, c[0x0][0x658] ;  /* 0x0001960000047ab9 */ /* 0x000fc60000000800 */
[--C-:B------:R-:W-:Y:S01]  /*9550*/  SHF.R.U64 R20, R9, UR6, R4.reuse ;  /* 0x0000000609147c19 */ /* 0x100fe20008001204 */
[----:B------:R-:W1:Y:S01]  /*9560*/  F2I.U32.TRUNC.NTZ R22, R22 ;  /* 0x0000001600167305 */ /* 0x000e62000020f000 */
[----:B------:R-:W-:Y:S01]  /*9570*/  SHF.R.U32.HI R5, RZ, UR6, R4 ;  /* 0x00000006ff057c19 */ /* 0x000fe20008011604 */
[----:B---3--:R-:W-:-:S03]  /*9580*/  IMAD.MOV R6, RZ, RZ, -R6 ;  /* 0x000000ffff067224 */ /* 0x008fc600078e0a06 */
[----:B------:R-:W-:Y:S01]  /*9590*/  SHF.R.U64 R18, R20, UR4, R5 ;  /* 0x0000000414127c19 */ /* 0x000fe20008001205 */
[----:B--2---:R-:W-:Y:S01]  /*95a0*/  IMAD R15, R24, R6, R15 ;  /* 0x00000006180f7224 */ /* 0x004fe200078e020f */
[----:B------:R-:W-:-:S03]  /*95b0*/  SHF.R.U32.HI R23, RZ, UR4, R5 ;  /* 0x00000004ff177c19 */ /* 0x000fc60008011605 */
[----:B------:R-:W-:Y:S02]  /*95c0*/  IMAD.MOV.U32 R4, RZ, RZ, R18 ;  /* 0x000000ffff047224 */ /* 0x000fe400078e0012 */
[----:B------:R-:W-:Y:S01]  /*95d0*/  IMAD.MOV.U32 R5, RZ, RZ, R23 ;  /* 0x000000ffff057224 */ /* 0x000fe200078e0017 */
[----:B-1----:R-:W-:Y:S06]  /*95e0*/  @!P1 BRA `(.L_x_305) ;  /* 0x0000000000289947 */ /* 0x002fec0003800000 */
[----:B------:R-:W-:Y:S02]  /*95f0*/  ULDC UR4, c[0x0][0x64c] ;  /* 0x0001930000047ab9 */ /* 0x000fe40000000800 */
[----:B------:R-:W-:-:S05]  /*9600*/  IADD3 R5, P1, R18, UR4, RZ ;  /* 0x0000000412057c10 */ /* 0x000fca000ff3e0ff */
[----:B------:R-:W-:-:S04]  /*9610*/  IMAD.X R23, RZ, RZ, R23, P1 ;  /* 0x000000ffff177224 */ /* 0x000fc800008e0617 */
[----:B------:R-:W-:-:S04]  /*9620*/  IMAD.WIDE.U32 R6, R23, UR8, RZ ;  /* 0x0000000817067c25 */ /* 0x000fc8000f8e00ff */
[----:B------:R-:W-:-:S04]  /*9630*/  IMAD.WIDE.U32 R6, P1, R5, UR9, R6 ;  /* 0x0000000905067c25 */ /* 0x000fc8000f820006 */
[----:B------:R-:W-:-:S04]  /*9640*/  IMAD.WIDE.U32 R4, R5, UR8, RZ ;  /* 0x0000000805047c25 */ /* 0x000fc8000f8e00ff */
[----:B------:R-:W-:Y:S01]  /*9650*/  IMAD.MOV.U32 R4, RZ, RZ, R7 ;  /* 0x000000ffff047224 */ /* 0x000fe200078e0007 */
[----:B------:R-:W-:Y:S01]  /*9660*/  IADD3 RZ, P3, R5, R6, RZ ;  /* 0x0000000605ff7210 */ /* 0x000fe20007f7e0ff */
[----:B------:R-:W-:-:S04]  /*9670*/  IMAD.X R5, RZ, RZ, RZ, P1 ;  /* 0x000000ffff057224 */ /* 0x000fc800008e06ff */
[----:B------:R-:W-:-:S08]  /*9680*/  IMAD.WIDE.U32.X R4, R23, UR9, R4, P3 ;  /* 0x0000000917047c25 */ /* 0x000fd000098e0404 */
.L_x_305:
[----:B------:R-:W-:Y:S01]  /*9690*/  ISETP.NE.AND P1, PT, R2, 0x1, PT ;  /* 0x000000010200780c */ /* 0x000fe20003f25270 */
[----:B------:R-:W-:Y:S01]  /*96a0*/  ULDC UR4, c[0x0][0x648] ;  /* 0x0001920000047ab9 */ /* 0x000fe20000000800 */
[----:B------:R-:W-:Y:S01]  /*96b0*/  LOP3.LUT R20, R20, UR17, RZ, 0xc0, !PT ;  /* 0x0000001114147c12 */ /* 0x000fe2000f8ec0ff */
[----:B------:R-:W-:Y:S01]  /*96c0*/  IMAD.MOV R22, RZ, RZ, -R22 ;  /* 0x000000ffff167224 */ /* 0x000fe200078e0a16 */
[----:B------:R-:W-:Y:S01]  /*96d0*/  SHF.R.U64 R5, R4, UR4, R5 ;  /* 0x0000000404057c19 */ /* 0x000fe20008001205 */
[----:B------:R-:W-:Y:S01]  /*96e0*/  ULDC UR4, c[0x0][0x638] ;  /* 0x00018e0000047ab9 */ /* 0x000fe20000000800 */
[----:B------:R-:W-:Y:S01]  /*96f0*/  LOP3.LUT R9, R9, UR16, RZ, 0xc0, !PT ;  /* 0x0000001009097c12 */ /* 0x000fe2000f8ec0ff */
[----:B------:R-:W-:Y:S01]  /*9700*/  ULDC UR5, c[0x0][0x610] ;  /* 0x0001840000057ab9 */ /* 0x000fe20000000800 */
[----:B------:R-:W-:Y:S02]  /*9710*/  IMAD.MOV.U32 R4, RZ, RZ, 0x1 ;  /* 0x00000001ff047424 */ /* 0x000fe400078e00ff */
[----:B------:R-:W-:-:S02]  /*9720*/  IMAD.MOV R7, RZ, RZ, -R5 ;  /* 0x000000ffff077224 */ /* 0x000fc400078e0a05 */
[----:B------:R-:W-:Y:S02]  /*9730*/  IMAD R20, R5, UR18, R20 ;  /* 0x0000001205147c24 */ /* 0x000fe4000f8e0214 */
[----:B0-----:R-:W-:Y:S02]  /*9740*/  @P1 IMAD R15, R21, R22, R14 ;  /* 0x00000016150f1224 */ /* 0x001fe400078e020e */
[----:B------:R-:W-:Y:S01]  /*9750*/  IMAD R18, R7, UR4, R18 ;  /* 0x0000000407127c24 */ /* 0x000fe2000f8e0212 */
[----:B------:R-:W-:Y:S01]  /*9760*/  ULDC UR4, c[0x0][0x600] ;  /* 0x0001800000047ab9 */ /* 0x000fe20000000800 */
[----:B------:R-:W-:Y:S02]  /*9770*/  IMAD R15, R20, UR5, R15 ;  /* 0x00000005140f7c24 */ /* 0x000fe4000f8e020f */
[----:B------:R-:W-:-:S05]  /*9780*/  IMAD R18, R18, UR4, R9 ;  /* 0x0000000412127c24 */ /* 0x000fca000f8e0209 */
[----:B------:R-:W-:Y:S02]  /*9790*/  SEL R9, R18, R15, !P1 ;  /* 0x0000000f12097207 */ /* 0x000fe40004800000 */
[----:B------:R-:W-:-:S07]  /*97a0*/  SEL R7, R15, R18, !P1 ;  /* 0x000000120f077207 */ /* 0x000fce0004800000 */
.L_x_303:
[----:B------:R-:W-:Y:S05]  /*97b0*/  BSYNC B1 ;  /* 0x0000000000017941 */ /* 0x000fea0003800000 */
.L_x_302:
[----:B------:R-:W-:-:S13]  /*97c0*/  LOP3.LUT P1, RZ, R4, 0xff, RZ, 0xc0, !PT ;  /* 0x000000ff04ff7812 */ /* 0x000fda000782c0ff */
[----:B------:R-:W-:Y:S05]  /*97d0*/  @P1 BRA `(.L_x_306) ;  /* 0xfffffff4004c1947 */ /* 0x000fea000383ffff */
[----:B------:R-:W-:Y:S05]  /*97e0*/  BSYNC B0 ;  /* 0x0000000000007941 */ /* 0x000fea0003800000 */
.L_x_294:
[----:B------:R-:W-:-:S03]  /*97f0*/  UMOV UR4, 0xffffffff ;  /* 0xffffffff00047882 */ /* 0x000fc60000000000 */
[----:B------:R-:W-:Y:S05]  /*9800*/  BRA.DIV UR4, `(.L_x_307) ;  /* 0x0000000604387947 */ /* 0x000fea000b800000 */
[----:B------:R-:W-:-:S13]  /*9810*/  ELECT P6, URZ, PT ;  /* 0x00000000003f782f */ /* 0x000fda00038c0000 */
.L_x_322:
[----:B------:R-:W-:Y:S04]  /*9820*/  BSSY B0, `(.L_x_308) ;  /* 0x0000034000007945 */ /* 0x000fe80003800000 */
[----:B------:R-:W-:Y:S05]  /*9830*/  @!P6 BRA `(.L_x_309) ;  /* 0x0000000000c8e947 */ /* 0x000fea0003800000 */
[----:B------:R-:W-:-:S04]  /*9840*/  LOP3.LUT R19, R19, 0x2, RZ, 0xfc, !PT ;  /* 0x0000000213137812 */ /* 0x000fc800078efcff */
[----:B------:R-:W-:-:S13]  /*9850*/  ISETP.NE.AND P0, PT, R19, 0x3, PT ;  /* 0x000000031300780c */ /* 0x000fda0003f05270 */
[----:B------:R-:W-:Y:S05]  /*9860*/  @!P0 BRA `(.L_x_310) ;  /* 0x0000000000048947 */ /* 0x000fea0003800000 */
[----:B------:R-:W-:Y:S01]  /*9870*/  BPT.TRAP 0x1 ;  /* 0x000000040000795c */ /* 0x000fe20000300000 */
.L_x_310:
[----:B------:R-:W0:Y:S01]  /*9880*/  S2R R3, SR_CgaCtaId ;  /* 0x0000000000037919 */ /* 0x000e220000008800 */
[----:B------:R-:W-:-:S04]  /*9890*/  MOV R2, 0x400 ;  /* 0x0000040000027802 */ /* 0x000fc80000000f00 */
[----:B0-----:R-:W-:Y:S02]  /*98a0*/  LEA R3, R3, R2, 0x18 ;  /* 0x0000000203037211 */ /* 0x001fe400078ec0ff */
[----:B------:R-:W-:-:S03]  /*98b0*/  SHF.L.U32 R2, R0, 0x1f, RZ ;  /* 0x0000001f00027819 */ /* 0x000fc600000006ff */
[----:B------:R-:W-:-:S04]  /*98c0*/  VIADD R3, R3, 0x28 ;  /* 0x0000002803037836 */ /* 0x000fc80000000000 */
[C---:B------:R-:W-:Y:S02]  /*98d0*/  IMAD R7, R12.reuse, 0x8, R3 ;  /* 0x000000080c077824 */ /* 0x040fe400078e0203 */
[----:B------:R-:W-:Y:S02]  /*98e0*/  VIADD R12, R12, 0x1 ;  /* 0x000000010c0c7836 */ /* 0x000fe40000000000 */
[----:B------:R-:W0:Y:S03]  /*98f0*/  SYNCS.PHASECHK.TRANS64.TRYWAIT P0, [R7+URZ], R2 ;  /* 0x00000002070075a7 */ /* 0x000e26000800017f */
[----:B------:R-:W-:-:S04]  /*9900*/  ISETP.NE.AND P1, PT, R12, 0x5, PT ;  /* 0x000000050c00780c */ /* 0x000fc80003f25270 */
[----:B------:R-:W-:Y:S02]  /*9910*/  SEL R5, RZ, 0x1, P1 ;  /* 0x00000001ff057807 */ /* 0x000fe40000800000 */
[----:B------:R-:W-:Y:S02]  /*9920*/  SEL R12, R12, RZ, P1 ;  /* 0x000000ff0c0c7207 */ /* 0x000fe40000800000 */
[----:B------:R-:W-:-:S03]  /*9930*/  LOP3.LUT R5, R0, R5, RZ, 0x3c, !PT ;  /* 0x0000000500057212 */ /* 0x000fc600078e3cff */
[----:B------:R-:W-:Y:S01]  /*9940*/  IMAD R9, R12, 0x8, R3 ;  /* 0x000000080c097824 */ /* 0x000fe200078e0203 */
[----:B------:R-:W-:Y:S01]  /*9950*/  SHF.L.U32 R4, R5, 0x1f, RZ ;  /* 0x0000001f05047819 */ /* 0x000fe200000006ff */
[----:B0-----:R-:W-:Y:S06]  /*9960*/  @!P0 BRA `(.L_x_311) ;  /* 0x0000000400008947 */ /* 0x001fec0003800000 */
.L_x_323:
[----:B------:R-:W1:Y:S01]  /*9970*/  SYNCS.PHASECHK.TRANS64.TRYWAIT P0, [R9+URZ], R4 ;  /* 0x00000004090075a7 */ /* 0x000e62000800017f */
[----:B------:R-:W-:-:S05]  /*9980*/  VIADD R0, R12, 0x1 ;  /* 0x000000010c007836 */ /* 0x000fca0000000000 */
[----:B------:R-:W-:-:S04]  /*9990*/  ISETP.NE.AND P1, PT, R0, 0x5, PT ;  /* 0x000000050000780c */ /* 0x000fc80003f25270 */
[----:B0-----:R-:W-:Y:S02]  /*99a0*/  SEL R2, RZ, 0x1, P1 ;  /* 0x00000001ff027807 */ /* 0x001fe40000800000 */
[----:B------:R-:W-:Y:S02]  /*99b0*/  SEL R0, R0, RZ, P1 ;  /* 0x000000ff00007207 */ /* 0x000fe40000800000 */
[----:B------:R-:W-:-:S03]  /*99c0*/  LOP3.LUT R7, R5, R2, RZ, 0x3c, !PT ;  /* 0x0000000205077212 */ /* 0x000fc600078e3cff */
[----:B------:R-:W-:Y:S01]  /*99d0*/  IMAD R6, R0, 0x8, R3 ;  /* 0x0000000800067824 */ /* 0x000fe200078e0203 */
[----:B------:R-:W-:Y:S01]  /*99e0*/  SHF.L.U32 R5, R7, 0x1f, RZ ;  /* 0x0000001f07057819 */ /* 0x000fe200000006ff */
[----:B-1----:R-:W-:Y:S06]  /*99f0*/  @!P0 BRA `(.L_x_312) ;  /* 0x0000000000f08947 */ /* 0x002fec0003800000 */
.L_x_324:
[----:B------:R-:W1:Y:S01]  /*9a00*/  SYNCS.PHASECHK.TRANS64.TRYWAIT P0, [R6+URZ], R5 ;  /* 0x00000005060075a7 */ /* 0x000e62000800017f */
[----:B------:R-:W-:-:S05]  /*9a10*/  VIADD R0, R0, 0x1 ;  /* 0x0000000100007836 */ /* 0x000fca0000000000 */
[----:B------:R-:W-:-:S04]  /*9a20*/  ISETP.NE.AND P1, PT, R0, 0x5, PT ;  /* 0x000000050000780c */ /* 0x000fc80003f25270 */
[----:B------:R-:W-:Y:S02]  /*9a30*/  SEL R2, RZ, 0x1, P1 ;  /* 0x00000001ff027807 */ /* 0x000fe40000800000 */
[----:B------:R-:W-:Y:S02]  /*9a40*/  SEL R0, R0, RZ, P1 ;  /* 0x000000ff00007207 */ /* 0x000fe40000800000 */
[----:B------:R-:W-:-:S03]  /*9a50*/  LOP3.LUT R7, R7, R2, RZ, 0x3c, !PT ;  /* 0x0000000207077212 */ /* 0x000fc600078e3cff */
[----:B0-----:R-:W-:Y:S01]  /*9a60*/  IMAD R9, R0, 0x8, R3 ;  /* 0x0000000800097824 */ /* 0x001fe200078e0203 */
[----:B------:R-:W-:Y:S01]  /*9a70*/  SHF.L.U32 R4, R7, 0x1f, RZ ;  /* 0x0000001f07047819 */ /* 0x000fe200000006ff */
[----:B-1----:R-:W-:Y:S06]  /*9a80*/  @!P0 BRA `(.L_x_313) ;  /* 0x0000000000e08947 */ /* 0x002fec0003800000 */
.L_x_325:
[----:B------:R-:W1:Y:S01]  /*9a90*/  SYNCS.PHASECHK.TRANS64.TRYWAIT P0, [R9+URZ], R4 ;  /* 0x00000004090075a7 */ /* 0x000e62000800017f */
[----:B------:R-:W-:-:S05]  /*9aa0*/  VIADD R0, R0, 0x1 ;  /* 0x0000000100007836 */ /* 0x000fca0000000000 */
[----:B------:R-:W-:-:S04]  /*9ab0*/  ISETP.NE.AND P1, PT, R0, 0x5, PT ;  /* 0x000000050000780c */ /* 0x000fc80003f25270 */
[----:B------:R-:W-:Y:S02]  /*9ac0*/  SEL R2, RZ, 0x1, P1 ;  /* 0x00000001ff027807 */ /* 0x000fe40000800000 */
[----:B------:R-:W-:Y:S02]  /*9ad0*/  SEL R0, R0, RZ, P1 ;  /* 0x000000ff00007207 */ /* 0x000fe40000800000 */
[----:B------:R-:W-:Y:S01]  /*9ae0*/  LOP3.LUT R2, R7, R2, RZ, 0x3c, !PT ;  /* 0x0000000207027212 */ /* 0x000fe200078e3cff */
[----:B-1----:R-:W-:Y:S06]  /*9af0*/  @!P0 BRA `(.L_x_314) ;  /* 0x0000000000d88947 */ /* 0x002fec0003800000 */
.L_x_326:
[----:B------:R-:W-:Y:S01]  /*9b00*/  IMAD R3, R0, 0x8, R3 ;  /* 0x0000000800037824 */ /* 0x000fe200078e0203 */
[----:B------:R-:W-:-:S07]  /*9b10*/  SHF.L.U32 R0, R2, 0x1f, RZ ;  /* 0x0000001f02007819 */ /* 0x000fce00000006ff */
.L_x_315:
[----:B--2---:R2:W3:Y:S02]  /*9b20*/  SYNCS.PHASECHK.TRANS64.TRYWAIT P0, [R3+URZ], R0 ;  /* 0x00000000030075a7 */ /* 0x0044e4000800017f */
[----:B---3--:R-:W-:Y:S05]  /*9b30*/  @!P0 NANOSLEEP.SYNCS 0x989680 ;  /* 0x009896800000895d */ /* 0x008fea0003900000 */
[----:B------:R-:W3:Y:S02]  /*9b40*/  @!P0 SYNCS.PHASECHK.TRANS64 P0, [R3+URZ], R0 ;  /* 0x00000000030085a7 */ /* 0x000ee4000800007f */
[----:B---3--:R-:W-:Y:S05]  /*9b50*/  @!P0 BRA `(.L_x_315) ;  /* 0xfffffffc00f08947 */ /* 0x008fea000383ffff */
.L_x_309:
[----:B------:R-:W-:Y:S05]  /*9b60*/  BSYNC B0 ;  /* 0x0000000000007941 */ /* 0x000fea0003800000 */
.L_x_308:
[----:B------:R-:W-:Y:S05]  /*9b70*/  EXIT ;  /* 0x000000000000794d */ /* 0x000fea0003800000 */
.L_x_17:
[----:B----4-:R4:W0:Y:S02]  /*9b80*/  SYNCS.PHASECHK.TRANS64.TRYWAIT P1, [R3+URZ], R0 ;  /* 0x00000000030075a7 */ /* 0x010824000802017f */
[----:B0-----:R-:W-:Y:S05]  /*9b90*/  @!P1 NANOSLEEP.SYNCS 0x989680 ;  /* 0x009896800000995d */ /* 0x001fea0003900000 */
[----:B------:R-:W0:Y:S02]  /*9ba0*/  @!P1 SYNCS.PHASECHK.TRANS64 P1, [R3+URZ], R0 ;  /* 0x00000000030095a7 */ /* 0x000e24000802007f */
[----:B0-----:R-:W-:Y:S05]  /*9bb0*/  @!P1 BRA `(.L_x_17) ;  /* 0xfffffffc00f09947 */ /* 0x001fea000383ffff */
[----:B------:R-:W-:Y:S05]  /*9bc0*/  BRA `(.L_x_16) ;  /* 0xffffff7400ac7947 */ /* 0x000fea000383ffff */
.L_x_22:
[----:B-1----:R1:W3:Y:S02]  /*9bd0*/  SYNCS.PHASECHK.TRANS64.TRYWAIT P1, [R5+URZ], R4 ;  /* 0x00000004050075a7 */ /* 0x0022e4000802017f */
[----:B---3--:R-:W-:Y:S05]  /*9be0*/  @!P1 NANOSLEEP.SYNCS 0x989680 ;  /* 0x009896800000995d */ /* 0x008fea0003900000 */
[----:B------:R-:W3:Y:S02]  /*9bf0*/  @!P1 SYNCS.PHASECHK.TRANS64 P1, [R5+URZ], R4 ;  /* 0x00000004050095a7 */ /* 0x000ee4000802007f */
[----:B---3--:R-:W-:Y:S05]  /*9c00*/  @!P1 BRA `(.L_x_22) ;  /* 0xfffffffc00f09947 */ /* 0x008fea000383ffff */
[----:B------:R-:W-:Y:S05]  /*9c10*/  BRA `(.L_x_21) ;  /* 0xffffff78005c7947 */ /* 0x000fea000383ffff */
.L_x_295:
[----:B------:R-:W-:Y:S01]  /*9c20*/  BSSY B1, `(.L_x_316) ;  /* 0x0000006000017945 */ /* 0x000fe20003800000 */
[----:B------:R-:W-:-:S07]  /*9c30*/  IMAD.MOV.U32 R15, RZ, RZ, -0x1 ;  /* 0xffffffffff0f7424 */ /* 0x000fce00078e00ff */
[----:B------:R-:W-:Y:S05]  /*9c40*/  WARPSYNC.COLLECTIVE R15, `(.L_x_317) ;  /* 0x000000000f0c7348 */ /* 0x000fea0003c00000 */
[----:B------:R-:W-:Y:S02]  /*9c50*/  ELECT P6, UR62, PT ;  /* 0x00000000003e782f */ /* 0x000fe400038c0000 */
[----:B------:R-:W-:Y:S01]  /*9c60*/  MOV R14, UR62 ;  /* 0x0000003e000e7c02 */ /* 0x000fe20008000f00 */
[----:B------:R-:W-:Y:S10]  /*9c70*/  ENDCOLLECTIVE ;  /* 0x000000000000791b */ /* 0x000ff40003800000 */
.L_x_317:
[----:B------:R-:W-:Y:S05]  /*9c80*/  BSYNC B1 ;  /* 0x0000000000017941 */ /* 0x000fea0003800000 */
.L_x_316:
[----:B------:R-:W-:Y:S05]  /*9c90*/  BRA `(.L_x_318) ;  /* 0xfffffff000287947 */ /* 0x000fea000383ffff */
.L_x_298:
[----:B0-----:R0:W1:Y:S02]  /*9ca0*/  SYNCS.PHASECHK.TRANS64.TRYWAIT P1, [R14+URZ+0x28], R7 ;  /* 0x000028070e0075a7 */ /* 0x001064000802017f */
[----:B-1----:R-:W-:Y:S05]  /*9cb0*/  @!P1 NANOSLEEP.SYNCS 0x989680 ;  /* 0x009896800000995d */ /* 0x002fea0003900000 */
[----:B------:R-:W1:Y:S02]  /*9cc0*/  @!P1 SYNCS.PHASECHK.TRANS64 P1, [R14+URZ+0x28], R7 ;  /* 0x000028070e0095a7 */ /* 0x000e64000802007f */
[----:B-1----:R-:W-:Y:S05]  /*9cd0*/  @!P1 BRA `(.L_x_298) ;  /* 0xfffffffc00f09947 */ /* 0x002fea000383ffff */
[----:B------:R-:W-:Y:S05]  /*9ce0*/  BRA `(.L_x_319) ;  /* 0xfffffff0005c7947 */ /* 0x000fea000383ffff */
.L_x_307:
[----:B------:R-:W-:Y:S01]  /*9cf0*/  BSSY B0, `(.L_x_320) ;  /* 0x0000006000007945 */ /* 0x000fe20003800000 */
[----:B------:R-:W-:-:S07]  /*9d00*/  IMAD.MOV.U32 R15, RZ, RZ, -0x1 ;  /* 0xffffffffff0f7424 */ /* 0x000fce00078e00ff */
[----:B------:R-:W-:Y:S05]  /*9d10*/  WARPSYNC.COLLECTIVE R15, `(.L_x_321) ;  /* 0x000000000f0c7348 */ /* 0x000fea0003c00000 */
[----:B------:R-:W-:Y:S02]  /*9d20*/  ELECT P6, UR62, PT ;  /* 0x00000000003e782f */ /* 0x000fe400038c0000 */
[----:B------:R-:W-:Y:S01]  /*9d30*/  MOV R14, UR62 ;  /* 0x0000003e000e7c02 */ /* 0x000fe20008000f00 */
[----:B------:R-:W-:Y:S10]  /*9d40*/  ENDCOLLECTIVE ;  /* 0x000000000000791b */ /* 0x000ff40003800000 */
.L_x_321:
[----:B------:R-:W-:Y:S05]  /*9d50*/  BSYNC B0 ;  /* 0x0000000000007941 */ /* 0x000fea0003800000 */
.L_x_320:
[----:B------:R-:W-:Y:S05]  /*9d60*/  BRA `(.L_x_322) ;  /* 0xfffffff800ac7947 */ /* 0x000fea000383ffff */
.L_x_311:
[----:B0-----:R0:W1:Y:S02]  /*9d70*/  SYNCS.PHASECHK.TRANS64.TRYWAIT P0, [R7+URZ], R2 ;  /* 0x00000002070075a7 */ /* 0x001064000800017f */
[----:B-1----:R-:W-:Y:S05]  /*9d80*/  @!P0 NANOSLEEP.SYNCS 0x989680 ;  /* 0x009896800000895d */ /* 0x002fea0003900000 */
[----:B------:R-:W1:Y:S02]  /*9d90*/  @!P0 SYNCS.PHASECHK.TRANS64 P0, [R7+URZ], R2 ;  /* 0x00000002070085a7 */ /* 0x000e64000800007f */
[----:B-1----:R-:W-:Y:S05]  /*9da0*/  @!P0 BRA `(.L_x_311) ;  /* 0xfffffffc00f08947 */ /* 0x002fea000383ffff */
[----:B------:R-:W-:Y:S05]  /*9db0*/  BRA `(.L_x_323) ;  /* 0xfffffff800ec7947 */ /* 0x000fea000383ffff */
.L_x_312:
[----:B0-----:R0:W1:Y:S02]  /*9dc0*/  SYNCS.PHASECHK.TRANS64.TRYWAIT P0, [R9+URZ], R4 ;  /* 0x00000004090075a7 */ /* 0x001064000800017f */
[----:B-1----:R-:W-:Y:S05]  /*9dd0*/  @!P0 NANOSLEEP.SYNCS 0x989680 ;  /* 0x009896800000895d */ /* 0x002fea0003900000 */
[----:B------:R-:W1:Y:S02]  /*9de0*/  @!P0 SYNCS.PHASECHK.TRANS64 P0, [R9+URZ], R4 ;  /* 0x00000004090085a7 */ /* 0x000e64000800007f */
[----:B-1----:R-:W-:Y:S05]  /*9df0*/  @!P0 BRA `(.L_x_312) ;  /* 0xfffffffc00f08947 */ /* 0x002fea000383ffff */
[----:B------:R-:W-:Y:S05]  /*9e00*/  BRA `(.L_x_324) ;  /* 0xfffffff800fc7947 */ /* 0x000fea000383ffff */
.L_x_313:
[----:B0-----:R0:W1:Y:S02]  /*9e10*/  SYNCS.PHASECHK.TRANS64.TRYWAIT P0, [R6+URZ], R5 ;  /* 0x00000005060075a7 */ /* 0x001064000800017f */
[----:B-1----:R-:W-:Y:S05]  /*9e20*/  @!P0 NANOSLEEP.SYNCS 0x989680 ;  /* 0x009896800000895d */ /* 0x002fea0003900000 */
[----:B------:R-:W1:Y:S02]  /*9e30*/  @!P0 SYNCS.PHASECHK.TRANS64 P0, [R6+URZ], R5 ;  /* 0x00000005060085a7 */ /* 0x000e64000800007f */
[----:B-1----:R-:W-:Y:S05]  /*9e40*/  @!P0 BRA `(.L_x_313) ;  /* 0xfffffffc00f08947 */ /* 0x002fea000383ffff */
[----:B------:R-:W-:Y:S05]  /*9e50*/  BRA `(.L_x_325) ;  /* 0xfffffffc000c7947 */ /* 0x000fea000383ffff */
.L_x_314:
[----:B-1----:R1:W2:Y:S02]  /*9e60*/  SYNCS.PHASECHK.TRANS64.TRYWAIT P0, [R9+URZ], R4 ;  /* 0x00000004090075a7 */ /* 0x0022a4000800017f */
[----:B--2---:R-:W-:Y:S05]  /*9e70*/  @!P0 NANOSLEEP.SYNCS 0x989680 ;  /* 0x009896800000895d */ /* 0x004fea0003900000 */
[----:B------:R-:W2:Y:S02]  /*9e80*/  @!P0 SYNCS.PHASECHK.TRANS64 P0, [R9+URZ], R4 ;  /* 0x00000004090085a7 */ /* 0x000ea4000800007f */
[----:B--2---:R-:W-:Y:S05]  /*9e90*/  @!P0 BRA `(.L_x_314) ;  /* 0xfffffffc00f08947 */ /* 0x004fea000383ffff */
[----:B------:R-:W-:Y:S05]  /*9ea0*/  BRA `(.L_x_326) ;  /* 0xfffffffc00147947 */ /* 0x000fea000383ffff */
.L_x_327:
[----:B------:R-:W-:-:S00]  /*9eb0*/  BRA `(.L_x_327) ;  /* 0xfffffffc00fc7947 */ /* 0x000fc0000383ffff */
[----:B------:R-:W-:-:S00]  /*9ec0*/  NOP ;  /* 0x0000000000007918 */ /* 0x000fc00000000000 */
        /* <DEDUP_REMOVED lines=11> */
.L_x_328:


//--------------------- .nv.global.init           --------------------------
	.section	.nv.global.init,"aw",@progbits
.nv.global.init:
	.type		$str$22,@object
	.size		$str$22,($str$23 - $str$22)
$str$22:
        /*0000*/ 	.byte	0x6b, 0x5f, 0x74, 0x69, 0x6c, 0x65, 0x5f, 0x63, 0x6f, 0x75, 0x6e, 0x74, 0x20, 0x3e, 0x3d, 0x20
        /*0010*/ 	.byte	0x31, 0x00
	.type		$str$23,@object
	.size		$str$23,(__unnamed_1 - $str$23)
$str$23:
        /*0012*/ 	.byte	0x2f, 0x74, 0x6d, 0x70, 0x2f, 0x63, 0x75, 0x74, 0x6c, 0x61, 0x73, 0x73, 0x5f, 0x73, 0x77, 0x65
        /*0022*/ 	.byte	0x65, 0x70, 0x5f, 0x73, 0x72, 0x63, 0x2f, 0x69, 0x6e, 0x63, 0x6c, 0x75, 0x64, 0x65, 0x2f, 0x63
        /*0032*/ 	.byte	0x75, 0x74, 0x6c, 0x61, 0x73, 0x73, 0x2f, 0x67, 0x65, 0x6d, 0x6d, 0x2f, 0x63, 0x6f, 0x6c, 0x6c
        /*0042*/ 	.byte	0x65, 0x63, 0x74, 0x69, 0x76, 0x65, 0x2f, 0x73, 0x6d, 0x39, 0x30, 0x5f, 0x6d, 0x6d, 0x61, 0x5f
        /*0052*/ 	.byte	0x74, 0x6d, 0x61, 0x5f, 0x67, 0x6d, 0x6d, 0x61, 0x5f, 0x73, 0x73, 0x5f, 0x77, 0x61, 0x72, 0x70
        /*0062*/ 	.byte	0x73, 0x70, 0x65, 0x63, 0x69, 0x61, 0x6c, 0x69, 0x7a, 0x65, 0x64, 0x2e, 0x68, 0x70, 0x70, 0x00
	.type		__unnamed_1,@object
	.size		__unnamed_1,(.L_0 - __unnamed_1)
__unnamed_1:
        /*0072*/ 	.byte	0x76, 0x6f, 0x69, 0x64, 0x20, 0x63, 0x75, 0x74, 0x6c, 0x61, 0x73, 0x73, 0x3a, 0x3a, 0x67, 0x65
        /* <DEDUP_REMOVED lines=172> */
.L_0:


//--------------------- .nv.shared._ZN7cutlass13device_kernelINS_4gemm6kernel13GemmUniversalIN4cute5tupleIJiiiiEEENS1_10collective13CollectiveMmaINS1_34MainloopSm90TmaGmmaWarpSpecializedILi5ENS5_IJNS4_1CILi1EEESB_SB_EEENS1_35KernelTmaWarpSpecializedCooperativeEEENS5_IJNSA_ILi128EEENSA_ILi256EEENSA_ILi64EEEEEEaNS5_IJlSB_lEEEaSJ_NS4_8TiledMMAINS4_8MMA_AtomIJNS4_4SM904GMMA27MMA_64x256x32_S32S8S8_SS_TNEEEENS4_6LayoutINS5_IJNSA_ILi2EEESB_SB_EEENS5_IJSB_NSA_ILi0EEEST_EEEEENS5_IJNS4_10UnderscoreESW_SW_EEEEENS4_13SM90_TMA_LOADENS4_14ComposedLayoutINS4_7SwizzleILi2ELi4ELi3EEENS4_18smem_ptr_flag_bitsILi8EEENSQ_INS5_IJNSA_ILi8EEESH_EEENS5_IJSH_SB_EEEEEEEvNS4_8identityESZ_S19_vS1A_EENS_8epilogue10collective6detail29Sm90TmaWarpSpecializedAdapterINS1D_15DefaultEpilogueIaSJ_SJ_NS1C_6thread17LinearCombinationIaLi1EiiLNS1H_9ScaleType4KindE0ELNS_15FloatRoundStyleE2EaEENS1_15EpilogueDefaultEEEEEvvEEEEvNT_6ParamsE --------------------------
	.section	.nv.shared._ZN7cutlass13device_kernelINS_4gemm6kernel13GemmUniversalIN4cute5tupleIJiiiiEEENS1_10collective13CollectiveMmaINS1_34MainloopSm90TmaGmmaWarpSpecializedILi5ENS5_IJNS4_1CILi1EEESB_SB_EEENS1_35KernelTmaWarpSpecializedCooperativeEEENS5_IJNSA_ILi128EEENSA_ILi256EEENSA_ILi64EEEEEEaNS5_IJlSB_lEEEaSJ_NS4_8TiledMMAINS4_8MMA_AtomIJNS4_4SM904GMMA27MMA_64x256x32_S32S8S8_SS_TNEEEENS4_6LayoutINS5_IJNSA_ILi2EEESB_SB_EEENS5_IJSB_NSA_ILi0EEEST_EEEEENS5_IJNS4_10UnderscoreESW_SW_EEEEENS4_13SM90_TMA_LOADENS4_14ComposedLayoutINS4_7SwizzleILi2ELi4ELi3EEENS4_18smem_ptr_flag_bitsILi8EEENSQ_INS5_IJNSA_ILi8EEESH_EEENS5_IJSH_SB_EEEEEEEvNS4_8identityESZ_S19_vS1A_EENS_8epilogue10collective6detail29Sm90TmaWarpSpecializedAdapterINS1D_15DefaultEpilogueIaSJ_SJ_NS1C_6thread17LinearCombinationIaLi1EiiLNS1H_9ScaleType4KindE0ELNS_15FloatRoundStyleE2EaEENS1_15EpilogueDefaultEEEEEvvEEEEvNT_6ParamsE,"aw",@nobits
	.sectionflags	@""
	.align	16
	.zero		1024


//--------------------- .nv.shared.reserved.0     --------------------------
	.section	.nv.shared.reserved.0,"aw",@nobits
	.weak		__nv_reservedSMEM_offset_0_alias
	.size		__nv_reservedSMEM_offset_0_alias, 0, 0
	.other		__nv_reservedSMEM_offset_0_alias,@"STO_CUDA_RESERVED_SHARED STV_DEFAULT"
__nv_reservedSMEM_offset_0_alias:
	.zero		0


//--------------------- .nv.global                --------------------------
	.section	.nv.global,"aw",@nobits
.nv.global:
	.type		_ZN40_INTERNAL_8caf5945_4_k_cu_4c9173e6_219534cute1_E,@object
	.size		_ZN40_INTERNAL_8caf5945_4_k_cu_4c9173e6_219534cute1_E,(_ZN40_INTERNAL_8caf5945_4_k_cu_4c9173e6_219534cuda3std3__45__cpo6cbeginE - _ZN40_INTERNAL_8caf5945_4_k_cu_4c9173e6_219534cute1_E)
_ZN40_INTERNAL_8caf5945_4_k_cu_4c9173e6_219534cute1_E:
	.zero		1
	.type		_ZN40_INTERNAL_8caf5945_4_k_cu_4c9173e6_219534cuda3std3__45__cpo6cbeginE,@object
	.size		_ZN40_INTERNAL_8caf5945_4_k_cu_4c9173e6_219534cuda3std3__45__cpo6cbeginE,(_ZN40_INTERNAL_8caf5945_4_k_cu_4c9173e6_219534cuda3std3__48in_placeE - _ZN40_INTERNAL_8caf5945_4_k_cu_4c9173e6_219534cuda3std3__45__cpo6cbeginE)
_ZN40_INTERNAL_8caf5945_4_k_cu_4c9173e6_219534cuda3std3__45__cpo6cbeginE:
	.zero		1
	.type		_ZN40_INTERNAL_8caf5945_4_k_cu_4c9173e6_219534cuda3std3__48in_placeE,@object
	.size		_ZN40_INTERNAL_8caf5945_4_k_cu_4c9173e6_219534cuda3std3__48in_placeE,(_ZN40_INTERNAL_8caf5945_4_k_cu_4c9173e6_219534cuda3std6ranges3__45__cpo9iter_moveE - _ZN40_INTERNAL_8caf5945_4_k_cu_4c9173e6_219534cuda3std3__48in_placeE)
_ZN40_INTERNAL_8caf5945_4_k_cu_4c9173e6_219534cuda3std3__48in_placeE:
	.zero		1
	.type		_ZN40_INTERNAL_8caf5945_4_k_cu_4c9173e6_219534cuda3std6ranges3__45__cpo9iter_moveE,@object
	.size		_ZN40_INTERNAL_8caf5945_4_k_cu_4c9173e6_219534cuda3std6ranges3__45__cpo9iter_moveE,(_ZN40_INTERNAL_8caf5945_4_k_cu_4c9173e6_219534cuda3std3__45__cpo5beginE - _ZN40_INTERNAL_8caf5945_4_k_cu_4c9173e6_219534cuda3std6ranges3__45__cpo9iter_moveE)
_ZN40_INTERNAL_8caf5945_4_k_cu_4c9173e6_219534cuda3std6ranges3__45__cpo9iter_moveE:
	.zero		1
	.type		_ZN40_INTERNAL_8caf5945_4_k_cu_4c9173e6_219534cuda3std3__45__cpo5beginE,@object
	.size		_ZN40_INTERNAL_8caf5945_4_k_cu_4c9173e6_219534cuda3std3__45__cpo5beginE,(_ZN40_INTERNAL_8caf5945_4_k_cu_4c9173e6_219534cuda3std3__442_GLOBAL__N__8caf5945_4_k_cu_4c9173e6_219536ignoreE - _ZN40_INTERNAL_8caf5945_4_k_cu_4c9173e6_219534cuda3std3__45__cpo5beginE)
_ZN40_INTERNAL_8caf5945_4_k_cu_4c9173e6_219534cuda3std3__45__cpo5beginE:
	.zero		1
	.type		_ZN40_INTERNAL_8caf5945_4_k_cu_4c9173e6_219534cuda3std3__442_GLOBAL__N__8caf5945_4_k_cu_4c9173e6_219536ignoreE,@object
	.size		_ZN40_INTERNAL_8caf5945_4_k_cu_4c9173e6_219534cuda3std3__442_GLOBAL__N__8caf5945_4_k_cu_4c9173e6_219536ignoreE,(_ZN40_INTERNAL_8caf5945_4_k_cu_4c9173e6_219534cute7productE - _ZN40_INTERNAL_8caf5945_4_k_cu_4c9173e6_219534cuda3std3__442_GLOBAL__N__8caf5945_4_k_cu_4c9173e6_219536ignoreE)
_ZN40_INTERNAL_8caf5945_4_k_cu_4c9173e6_219534cuda3std3__442_GLOBAL__N__8caf5945_4_k_cu_4c9173e6_219536ignoreE:
	.zero		1
	.type		_ZN40_INTERNAL_8caf5945_4_k_cu_4c9173e6_219534cute7productE,@object
	.size		_ZN40_INTERNAL_8caf5945_4_k_cu_4c9173e6_219534cute7productE,(_ZN40_INTERNAL_8caf5945_4_k_cu_4c9173e6_219534cuda3std3__45__cpo3endE - _ZN40_INTERNAL_8caf5945_4_k_cu_4c9173e6_219534cute7productE)
_ZN40_INTERNAL_8caf5945_4_k_cu_4c9173e6_219534cute7productE:
	.zero		1
	.type		_ZN40_INTERNAL_8caf5945_4_k_cu_4c9173e6_219534cuda3std3__45__cpo3endE,@object
	.size		_ZN40_INTERNAL_8caf5945_4_k_cu_4c9173e6_219534cuda3std3__45__cpo3endE,(_ZN40_INTERNAL_8caf5945_4_k_cu_4c9173e6_219534cuda3std3__419piecewise_constructE - _ZN40_INTERNAL_8caf5945_4_k_cu_4c9173e6_219534cuda3std3__45__cpo3endE)
_ZN40_INTERNAL_8caf5945_4_k_cu_4c9173e6_219534cuda3std3__45__cpo3endE:
	.zero		1
	.type		_ZN40_INTERNAL_8caf5945_4_k_cu_4c9173e6_219534cuda3std3__419piecewise_constructE,@object
	.size		_ZN40_INTERNAL_8caf5945_4_k_cu_4c9173e6_219534cuda3std3__419piecewise_constructE,(_ZN40_INTERNAL_8caf5945_4_k_cu_4c9173e6_219534cuda3std3__45__cpo4cendE - _ZN40_INTERNAL_8caf5945_4_k_cu_4c9173e6_219534cuda3std3__419piecewise_constructE)
_ZN40_INTERNAL_8caf5945_4_k_cu_4c9173e6_219534cuda3std3__419piecewise_constructE:
	.zero		1
	.type		_ZN40_INTERNAL_8caf5945_4_k_cu_4c9173e6_219534cuda3std3__45__cpo4cendE,@object
	.size		_ZN40_INTERNAL_8caf5945_4_k_cu_4c9173e6_219534cuda3std3__45__cpo4cendE,(_ZN40_INTERNAL_8caf5945_4_k_cu_4c9173e6_219534cuda3std6ranges3__45__cpo4swapE - _ZN40_INTERNAL_8caf5945_4_k_cu_4c9173e6_219534cuda3std3__45__cpo4cendE)
_ZN40_INTERNAL_8caf5945_4_k_cu_4c9173e6_219534cuda3std3__45__cpo4cendE:
	.zero		1
	.type		_ZN40_INTERNAL_8caf5945_4_k_cu_4c9173e6_219534cuda3std6ranges3__45__cpo4swapE,@object
	.size		_ZN40_INTERNAL_8caf5945_4_k_cu_4c9173e6_219534cuda3std6ranges3__45__cpo4swapE,(.L_8 - _ZN40_INTERNAL_8caf5945_4_k_cu_4c9173e6_219534cuda3std6ranges3__45__cpo4swapE)
_ZN40_INTERNAL_8caf5945_4_k_cu_4c9173e6_219534cuda3std6ranges3__45__cpo4swapE:
	.zero		1
.L_8:


//--------------------- .nv.constant0._ZN7cutlass13device_kernelINS_4gemm6kernel13GemmUniversalIN4cute5tupleIJiiiiEEENS1_10collective13CollectiveMmaINS1_34MainloopSm90TmaGmmaWarpSpecializedILi5ENS5_IJNS4_1CILi1EEESB_SB_EEENS1_35KernelTmaWarpSpecializedCooperativeEEENS5_IJNSA_ILi128EEENSA_ILi256EEENSA_ILi64EEEEEEaNS5_IJlSB_lEEEaSJ_NS4_8TiledMMAINS4_8MMA_AtomIJNS4_4SM904GMMA27MMA_64x256x32_S32S8S8_SS_TNEEEENS4_6LayoutINS5_IJNSA_ILi2EEESB_SB_EEENS5_IJSB_NSA_ILi0EEEST_EEEEENS5_IJNS4_10UnderscoreESW_SW_EEEEENS4_13SM90_TMA_LOADENS4_14ComposedLayoutINS4_7SwizzleILi2ELi4ELi3EEENS4_18smem_ptr_flag_bitsILi8EEENSQ_INS5_IJNSA_ILi8EEESH_EEENS5_IJSH_SB_EEEEEEEvNS4_8identityESZ_S19_vS1A_EENS_8epilogue10collective6detail29Sm90TmaWarpSpecializedAdapterINS1D_15DefaultEpilogueIaSJ_SJ_NS1C_6thread17LinearCombinationIaLi1EiiLNS1H_9ScaleType4KindE0ELNS_15FloatRoundStyleE2EaEENS1_15EpilogueDefaultEEEEEvvEEEEvNT_6ParamsE --------------------------
	.section	.nv.constant0._ZN7cutlass13device_kernelINS_4gemm6kernel13GemmUniversalIN4cute5tupleIJiiiiEEENS1_10collective13CollectiveMmaINS1_34MainloopSm90TmaGmmaWarpSpecializedILi5ENS5_IJNS4_1CILi1EEESB_SB_EEENS1_35KernelTmaWarpSpecializedCooperativeEEENS5_IJNSA_ILi128EEENSA_ILi256EEENSA_ILi64EEEEEEaNS5_IJlSB_lEEEaSJ_NS4_8TiledMMAINS4_8MMA_AtomIJNS4_4SM904GMMA27MMA_64x256x32_S32S8S8_SS_TNEEEENS4_6LayoutINS5_IJNSA_ILi2EEESB_SB_EEENS5_IJSB_NSA_ILi0EEEST_EEEEENS5_IJNS4_10UnderscoreESW_SW_EEEEENS4_13SM90_TMA_LOADENS4_14ComposedLayoutINS4_7SwizzleILi2ELi4ELi3EEENS4_18smem_ptr_flag_bitsILi8EEENSQ_INS5_IJNSA_ILi8EEESH_EEENS5_IJSH_SB_EEEEEEEvNS4_8identityESZ_S19_vS1A_EENS_8epilogue10collective6detail29Sm90TmaWarpSpecializedAdapterINS1D_15DefaultEpilogueIaSJ_SJ_NS1C_6thread17LinearCombinationIaLi1EiiLNS1H_9ScaleType4KindE0ELNS_15FloatRoundStyleE2EaEENS1_15EpilogueDefaultEEEEEvvEEEEvNT_6ParamsE,"a",@progbits
	.sectionflags	@""
	.align	4
.nv.constant0._ZN7cutlass13device_kernelINS_4gemm6kernel13GemmUniversalIN4cute5tupleIJiiiiEEENS1_10collective13CollectiveMmaINS1_34MainloopSm90TmaGmmaWarpSpecializedILi5ENS5_IJNS4_1CILi1EEESB_SB_EEENS1_35KernelTmaWarpSpecializedCooperativeEEENS5_IJNSA_ILi128EEENSA_ILi256EEENSA_ILi64EEEEEEaNS5_IJlSB_lEEEaSJ_NS4_8TiledMMAINS4_8MMA_AtomIJNS4_4SM904GMMA27MMA_64x256x32_S32S8S8_SS_TNEEEENS4_6LayoutINS5_IJNSA_ILi2EEESB_SB_EEENS5_IJSB_NSA_ILi0EEEST_EEEEENS5_IJNS4_10UnderscoreESW_SW_EEEEENS4_13SM90_TMA_LOADENS4_14ComposedLayoutINS4_7SwizzleILi2ELi4ELi3EEENS4_18smem_ptr_flag_bitsILi8EEENSQ_INS5_IJNSA_ILi8EEESH_EEENS5_IJSH_SB_EEEEEEEvNS4_8identityESZ_S19_vS1A_EENS_8epilogue10collective6detail29Sm90TmaWarpSpecializedAdapterINS1D_15DefaultEpilogueIaSJ_SJ_NS1C_6thread17LinearCombinationIaLi1EiiLNS1H_9ScaleType4KindE0ELNS_15FloatRoundStyleE2EaEENS1_15EpilogueDefaultEEEEEvvEEEEvNT_6ParamsE:
	.zero		1664


//--------------------- SYMBOLS --------------------------

	.type		.nv.reservedSmem.offset0,@object
	.size		.nv.reservedSmem.offset0,0x4
	.type		__assertfail,@function
